def matmul_kernel(
    a_ptr,
    b_ptr,
    c_ptr,
    M,
    N,
    K,
    stride_am,
    stride_ak,
    stride_bk,
    stride_bn,
    stride_cm,
    stride_cn,
    BLOCK_M: tl.constexpr,
    BLOCK_N: tl.constexpr,
    BLOCK_K: tl.constexpr,
    GROUP_M: tl.constexpr,
):
    pid = tl.program_id(axis=0)
    num_pid_m = tl.cdiv(M, BLOCK_M)
    num_pid_n = tl.cdiv(N, BLOCK_N)
    num_pid_in_group = GROUP_M * num_pid_n
    group_id = pid // num_pid_in_group
    first_pid_m = group_id * GROUP_M
    group_size_m = min(num_pid_m - first_pid_m, GROUP_M)
    pid_m = first_pid_m + ((pid % num_pid_in_group) % group_size_m)
    pid_n = (pid % num_pid_in_group) // group_size_m

    offs_am = (pid_m * BLOCK_M + tl.arange(0, BLOCK_M)) % M
    offs_bn = (pid_n * BLOCK_N + tl.arange(0, BLOCK_N)) % N
    offs_k = tl.arange(0, BLOCK_K)
    a_ptrs = a_ptr + offs_am[:, None] * stride_am + offs_k[None, :] * stride_ak
    b_ptrs = b_ptr + offs_k[:, None] * stride_bk + offs_bn[None, :] * stride_bn

    acc = tl.zeros((BLOCK_M, BLOCK_N), dtype=tl.float32)
    for kk in range(0, tl.cdiv(K, BLOCK_K)):
        a = tl.load(a_ptrs, mask=offs_k[None, :] < K - kk * BLOCK_K, other=0.0)
        b = tl.load(b_ptrs, mask=offs_k[:, None] < K - kk * BLOCK_K, other=0.0)
        acc = tl.dot(a, b, acc)
        a_ptrs += BLOCK_K * stride_ak
        b_ptrs += BLOCK_K * stride_bk

    c = acc.to(c_ptr.dtype.element_ty)
    offs_cm = pid_m * BLOCK_M + tl.arange(0, BLOCK_M)
    offs_cn = pid_n * BLOCK_N + tl.arange(0, BLOCK_N)
    c_ptrs = c_ptr + offs_cm[:, None] * stride_cm + offs_cn[None, :] * stride_cn
    mask = (offs_cm[:, None] < M) & (offs_cn[None, :] < N)
    tl.store(c_ptrs, c, mask=mask)

# config = {"BLOCK_K": 64, "BLOCK_M": 32, "BLOCK_N": 32, "GROUP_M": 8, "arch": "sm_100", "dtype": "fp16", "num_ctas": 1, "num_stages": 2, "num_warps": 8}
# arch = sm_100


// ===== COMPILED SASS (sm_100a) =====

	.target	sm_100a

	.elftype	@"ET_EXEC"


//--------------------- .note.nv.tkinfo           --------------------------
	.section	.note.nv.tkinfo,"",@"SHT_NOTE"
	.sectionflags	@"SHF_NOTE_NV_TKINFO"
	.tkinfo
        /*0018*/ 	.word	0x00000081
        /*0030*/ 	.string	""
        /*0030*/ 	.string	"ptxas-blackwell"
        /*0030*/ 	.string	"Cuda compilation tools, release 12.9, V12.9.86"
        /*0030*/ 	.string	"Build cuda_12.9.r12.9/compiler.36037853_0"
        /*0030*/ 	.string	"-v  -suppress-debug-info  -lineinfo  -arch sm_100a "



//--------------------- .note.nv.cuver            --------------------------
	.section	.note.nv.cuver,"",@"SHT_NOTE"
	.sectionflags	@"SHF_NOTE_NV_CUVER"
        /*0018*/ 	.short	0x0001
        /*001a*/ 	.short	0x0064
        /*001c*/ 	.short	0x0001
        /*001e*/ 	.short	0x0000
        /*0020*/ 	.short	0x0001
        /*0022*/ 	.short	0x0000


//--------------------- .nv.info                  --------------------------
	.section	.nv.info,"",@"SHT_CUDA_INFO"
	.align	4


	//----- nvinfo : EIATTR_REGCOUNT
	.align		4
        /*0000*/ 	.byte	0x04, 0x2f
        /*0002*/ 	.short	(.L_1 - .L_0)
	.align		4
.L_0:
        /*0004*/ 	.word	index@(matmul_kernel)
        /*0008*/ 	.word	0x00000040


	//----- nvinfo : EIATTR_FRAME_SIZE
	.align		4
.L_1:
        /*000c*/ 	.byte	0x04, 0x11
        /*000e*/ 	.short	(.L_3 - .L_2)
	.align		4
.L_2:
        /*0010*/ 	.word	index@(matmul_kernel)
        /*0014*/ 	.word	0x00000000


	//----- nvinfo : EIATTR_MIN_STACK_SIZE
	.align		4
.L_3:
        /*0018*/ 	.byte	0x04, 0x12
        /*001a*/ 	.short	(.L_5 - .L_4)
	.align		4
.L_4:
        /*001c*/ 	.word	index@(matmul_kernel)
        /*0020*/ 	.word	0x00000000
.L_5:


//--------------------- .nv.info.matmul_kernel    --------------------------
	.section	.nv.info.matmul_kernel,"",@"SHT_CUDA_INFO"
	.sectionflags	@""
	.align	4


	//----- nvinfo : EIATTR_CUDA_API_VERSION
	.align		4
        /*0000*/ 	.byte	0x04, 0x37
        /*0002*/ 	.short	(.L_7 - .L_6)
.L_6:
        /*0004*/ 	.word	0x00000081


	//----- nvinfo : EIATTR_KPARAM_INFO
	.align		4
.L_7:
        /*0008*/ 	.byte	0x04, 0x17
        /*000a*/ 	.short	(.L_9 - .L_8)
.L_8:
        /*000c*/ 	.word	0x00000000
        /*0010*/ 	.short	0x000d
        /*0012*/ 	.short	0x0048
        /*0014*/ 	.byte	0x00, 0xf4, 0x21, 0x00


	//----- nvinfo : EIATTR_KPARAM_INFO
	.align		4
.L_9:
        /*0018*/ 	.byte	0x04, 0x17
        /*001a*/ 	.short	(.L_11 - .L_10)
.L_10:
        /*001c*/ 	.word	0x00000000
        /*0020*/ 	.short	0x000c
        /*0022*/ 	.short	0x0040
        /*0024*/ 	.byte	0x00, 0xf4, 0x21, 0x00


	//----- nvinfo : EIATTR_KPARAM_INFO
	.align		4
.L_11:
        /*0028*/ 	.byte	0x04, 0x17
        /*002a*/ 	.short	(.L_13 - .L_12)
.L_12:
        /*002c*/ 	.word	0x00000000
        /*0030*/ 	.short	0x000b
        /*0032*/ 	.short	0x0038
        /*0034*/ 	.byte	0x00, 0xf0, 0x11, 0x00


	//----- nvinfo : EIATTR_KPARAM_INFO
	.align		4
.L_13:
        /*0038*/ 	.byte	0x04, 0x17
        /*003a*/ 	.short	(.L_15 - .L_14)
.L_14:
        /*003c*/ 	.word	0x00000000
        /*0040*/ 	.short	0x000a
        /*0042*/ 	.short	0x0034
        /*0044*/ 	.byte	0x00, 0xf0, 0x11, 0x00


	//----- nvinfo : EIATTR_KPARAM_INFO
	.align		4
.L_15:
        /*0048*/ 	.byte	0x04, 0x17
        /*004a*/ 	.short	(.L_17 - .L_16)
.L_16:
        /*004c*/ 	.word	0x00000000
        /*0050*/ 	.short	0x0009
        /*0052*/ 	.short	0x0030
        /*0054*/ 	.byte	0x00, 0xf0, 0x11, 0x00


	//----- nvinfo : EIATTR_KPARAM_INFO
	.align		4
.L_17:
        /*0058*/ 	.byte	0x04, 0x17
        /*005a*/ 	.short	(.L_19 - .L_18)
.L_18:
        /*005c*/ 	.word	0x00000000
        /*0060*/ 	.short	0x0008
        /*0062*/ 	.short	0x002c
        /*0064*/ 	.byte	0x00, 0xf0, 0x11, 0x00


	//----- nvinfo : EIATTR_KPARAM_INFO
	.align		4
.L_19:
        /*0068*/ 	.byte	0x04, 0x17
        /*006a*/ 	.short	(.L_21 - .L_20)
.L_20:
        /*006c*/ 	.word	0x00000000
        /*0070*/ 	.short	0x0007
        /*0072*/ 	.short	0x0028
        /*0074*/ 	.byte	0x00, 0xf0, 0x11, 0x00


	//----- nvinfo : EIATTR_KPARAM_INFO
	.align		4
.L_21:
        /*0078*/ 	.byte	0x04, 0x17
        /*007a*/ 	.short	(.L_23 - .L_22)
.L_22:
        /*007c*/ 	.word	0x00000000
        /*0080*/ 	.short	0x0006
        /*0082*/ 	.short	0x0024
        /*0084*/ 	.byte	0x00, 0xf0, 0x11, 0x00


	//----- nvinfo : EIATTR_KPARAM_INFO
	.align		4
.L_23:
        /*0088*/ 	.byte	0x04, 0x17
        /*008a*/ 	.short	(.L_25 - .L_24)
.L_24:
        /*008c*/ 	.word	0x00000000
        /*0090*/ 	.short	0x0005
        /*0092*/ 	.short	0x0020
        /*0094*/ 	.byte	0x00, 0xf0, 0x11, 0x00


	//----- nvinfo : EIATTR_KPARAM_INFO
	.align		4
.L_25:
        /*0098*/ 	.byte	0x04, 0x17
        /*009a*/ 	.short	(.L_27 - .L_26)
.L_26:
        /*009c*/ 	.word	0x00000000
        /*00a0*/ 	.short	0x0004
        /*00a2*/ 	.short	0x001c
        /*00a4*/ 	.byte	0x00, 0xf0, 0x11, 0x00


	//----- nvinfo : EIATTR_KPARAM_INFO
	.align		4
.L_27:
        /*00a8*/ 	.byte	0x04, 0x17
        /*00aa*/ 	.short	(.L_29 - .L_28)
.L_28:
        /*00ac*/ 	.word	0x00000000
        /*00b0*/ 	.short	0x0003
        /*00b2*/ 	.short	0x0018
        /*00b4*/ 	.byte	0x00, 0xf0, 0x11, 0x00


	//----- nvinfo : EIATTR_KPARAM_INFO
	.align		4
.L_29:
        /*00b8*/ 	.byte	0x04, 0x17
        /*00ba*/ 	.short	(.L_31 - .L_30)
.L_30:
        /*00bc*/ 	.word	0x00000000
        /*00c0*/ 	.short	0x0002
        /*00c2*/ 	.short	0x0010
        /*00c4*/ 	.byte	0x00, 0xf4, 0x21, 0x00


	//----- nvinfo : EIATTR_KPARAM_INFO
	.align		4
.L_31:
        /*00c8*/ 	.byte	0x04, 0x17
        /*00ca*/ 	.short	(.L_33 - .L_32)
.L_32:
        /*00cc*/ 	.word	0x00000000
        /*00d0*/ 	.short	0x0001
        /*00d2*/ 	.short	0x0008
        /*00d4*/ 	.byte	0x00, 0xf4, 0x21, 0x00


	//----- nvinfo : EIATTR_KPARAM_INFO
	.align		4
.L_33:
        /*00d8*/ 	.byte	0x04, 0x17
        /*00da*/ 	.short	(.L_35 - .L_34)
.L_34:
        /*00dc*/ 	.word	0x00000000
        /*00e0*/ 	.short	0x0000
        /*00e2*/ 	.short	0x0000
        /*00e4*/ 	.byte	0x00, 0xf4, 0x21, 0x00


	//----- nvinfo : EIATTR_SPARSE_MMA_MASK
	.align		4
.L_35:
        /*00e8*/ 	.byte	0x03, 0x50
        /*00ea*/ 	.short	0x0000


	//----- nvinfo : EIATTR_MAXREG_COUNT
	.align		4
        /*00ec*/ 	.byte	0x03, 0x1b
        /*00ee*/ 	.short	0x00ff


	//----- nvinfo : EIATTR_NUM_BARRIERS
	.align		4
        /*00f0*/ 	.byte	0x02, 0x4c
        /*00f2*/ 	.byte	0x01
	.zero		1


	//----- nvinfo : EIATTR_VRC_CTA_INIT_COUNT
	.align		4
        /*00f4*/ 	.byte	0x02, 0x4a
	.zero		1
	.zero		1


	//----- nvinfo : EIATTR_EXIT_INSTR_OFFSETS
	.align		4
        /*00f8*/ 	.byte	0x04, 0x1c
        /*00fa*/ 	.short	(.L_37 - .L_36)


	//   ....[0]....
.L_36:
        /*00fc*/ 	.word	0x00001f90


	//   ....[1]....
        /*0100*/ 	.word	0x00001fc0


	//----- nvinfo : EIATTR_REQNTID
	.align		4
.L_37:
        /*0104*/ 	.byte	0x04, 0x10
        /*0106*/ 	.short	(.L_39 - .L_38)
.L_38:
        /*0108*/ 	.word	0x00000100
        /*010c*/ 	.word	0x00000001
        /*0110*/ 	.word	0x00000001


	//----- nvinfo : EIATTR_CBANK_PARAM_SIZE
	.align		4
.L_39:
        /*0114*/ 	.byte	0x03, 0x19
        /*0116*/ 	.short	0x0050


	//----- nvinfo : EIATTR_PARAM_CBANK
	.align		4
        /*0118*/ 	.byte	0x04, 0x0a
        /*011a*/ 	.short	(.L_41 - .L_40)
	.align		4
.L_40:
        /*011c*/ 	.word	index@(.nv.constant0.matmul_kernel)
        /*0120*/ 	.short	0x0380
        /*0122*/ 	.short	0x0050


	//----- nvinfo : EIATTR_SW_WAR
	.align		4
.L_41:
        /*0124*/ 	.byte	0x04, 0x36
        /*0126*/ 	.short	(.L_43 - .L_42)
.L_42:
        /*0128*/ 	.word	0x00000008
.L_43:


//--------------------- .nv.compat                --------------------------
	.section	.nv.compat,"",@"SHT_CUDA_COMPAT_INFO"
	.align	4
        /*0000*/ 	.byte	0x02, 0x02, 0x01, 0x00, 0x02, 0x05, 0x05, 0x00, 0x02, 0x03, 0x00, 0x00, 0x02, 0x06, 0x01, 0x00


//--------------------- .nv.callgraph             --------------------------
	.section	.nv.callgraph,"",@"SHT_CUDA_CALLGRAPH"
	.align	4
	.sectionentsize	8
	.align		4
        /*0000*/ 	.word	0x00000000
	.align		4
        /*0004*/ 	.word	0xffffffff
	.align		4
        /*0008*/ 	.word	0x00000000
	.align		4
        /*000c*/ 	.word	0xfffffffe
	.align		4
        /*0010*/ 	.word	0x00000000
	.align		4
        /*0014*/ 	.word	0xfffffffd
	.align		4
        /*0018*/ 	.word	0x00000000
	.align		4
        /*001c*/ 	.word	0xfffffffc


//--------------------- .text.matmul_kernel       --------------------------
	.section	.text.matmul_kernel,"ax",@progbits
	.align	128
        .global         matmul_kernel
        .type           matmul_kernel,@function
        .size           matmul_kernel,(.L_x_3 - matmul_kernel)
        .other          matmul_kernel,@"STO_CUDA_ENTRY STV_DEFAULT"
matmul_kernel:
.text.matmul_kernel:
[----:B------:R-:W0:Y:S08]  /*0000*/  LDC R1, c[0x0][0x37c] ;  /* 0x0000df00ff017b82 */ /* 0x000e300000000800 */
[----:B------:R-:W1:Y:S01]  /*0010*/  LDC.64 R18, c[0x0][0x398] ;  /* 0x0000e600ff127b82 */ /* 0x000e620000000a00 */
[----:B------:R-:W2:Y:S01]  /*0020*/  S2R R5, SR_CTAID.X ;  /* 0x0000000000057919 */ /* 0x000ea20000002500 */
[----:B------:R-:W-:Y:S01]  /*0030*/  UMOV UR4, 0x400 ;  /* 0x0000040000047882 */ /* 0x000fe20000000000 */
[----:B------:R-:W3:Y:S05]  /*0040*/  LDCU.64 UR6, c[0x0][0x358] ;  /* 0x00006b00ff0677ac */ /* 0x000eea0008000a00 */
[----:B------:R-:W4:Y:S08]  /*0050*/  LDC R35, c[0x0][0x3a0] ;  /* 0x0000e800ff237b82 */ /* 0x000f300000000800 */
[----:B------:R-:W5:Y:S01]  /*0060*/  S2UR UR5, SR_CgaCtaId ;  /* 0x00000000000579c3 */ /* 0x000f620000008800 */
[----:B-1----:R-:W-:-:S05]  /*0070*/  VIADD R0, R19, 0x1f ;  /* 0x0000001f13007836 */ /* 0x002fca0000000000 */
[----:B------:R-:W-:Y:S01]  /*0080*/  SHF.R.S32.HI R3, RZ, 0x1f, R0 ;  /* 0x0000001fff037819 */ /* 0x000fe20000011400 */
[----:B----4-:R-:W-:-:S03]  /*0090*/  VIADD R35, R35, 0x3f ;  /* 0x0000003f23237836 */ /* 0x010fc60000000000 */
[----:B------:R-:W-:Y:S02]  /*00a0*/  LEA.HI R3, R3, R0, RZ, 0x5 ;  /* 0x0000000003037211 */ /* 0x000fe400078f28ff */
[----:B--2---:R-:W-:Y:S02]  /*00b0*/  IABS R8, R5 ;  /* 0x0000000500087213 */ /* 0x004fe40000000000 */
[----:B------:R-:W-:Y:S01]  /*00c0*/  SHF.R.S32.HI R3, RZ, 0x5, R3 ;  /* 0x00000005ff037819 */ /* 0x000fe20000011403 */
[----:B-----5:R-:W-:-:S04]  /*00d0*/  ULEA UR4, UR5, UR4, 0x18 ;  /* 0x0000000405047291 */ /* 0x020fc8000f8ec0ff */
[----:B------:R-:W-:-:S05]  /*00e0*/  IMAD.SHL.U32 R4, R3, 0x8, RZ ;  /* 0x0000000803047824 */ /* 0x000fca00078e00ff */
[-C--:B------:R-:W-:Y:S02]  /*00f0*/  IABS R7, R4.reuse ;  /* 0x0000000400077213 */ /* 0x080fe40000000000 */
[----:B------:R-:W-:Y:S02]  /*0100*/  IABS R10, R4 ;  /* 0x00000004000a7213 */ /* 0x000fe40000000000 */
[----:B------:R-:W1:Y:S08]  /*0110*/  I2F.RP R0, R7 ;  /* 0x0000000700007306 */ /* 0x000e700000209400 */
[----:B-1----:R-:W1:Y:S02]  /*0120*/  MUFU.RCP R0, R0 ;  /* 0x0000000000007308 */ /* 0x002e640000001000 */
[----:B-1----:R-:W-:-:S02]  /*0130*/  VIADD R2, R0, 0xffffffe ;  /* 0x0ffffffe00027836 */ /* 0x002fc40000000000 */
[----:B------:R-:W-:-:S04]  /*0140*/  IMAD.MOV R0, RZ, RZ, -R10 ;  /* 0x000000ffff007224 */ /* 0x000fc800078e0a0a */
[----:B------:R1:W2:Y:S02]  /*0150*/  F2I.FTZ.U32.TRUNC.NTZ R3, R2 ;  /* 0x0000000200037305 */ /* 0x0002a4000021f000 */
[----:B-1----:R-:W-:Y:S02]  /*0160*/  IMAD.MOV.U32 R2, RZ, RZ, RZ ;  /* 0x000000ffff027224 */ /* 0x002fe400078e00ff */
[----:B--2---:R-:W-:-:S04]  /*0170*/  IMAD.MOV R6, RZ, RZ, -R3 ;  /* 0x000000ffff067224 */ /* 0x004fc800078e0a03 */
[----:B------:R-:W-:Y:S02]  /*0180*/  IMAD R9, R6, R7, RZ ;  /* 0x0000000706097224 */ /* 0x000fe400078e02ff */
[----:B------:R-:W-:Y:S02]  /*0190*/  IMAD.MOV.U32 R6, RZ, RZ, R8 ;  /* 0x000000ffff067224 */ /* 0x000fe400078e0008 */
[----:B------:R-:W-:-:S06]  /*01a0*/  IMAD.HI.U32 R3, R3, R9, R2 ;  /* 0x0000000903037227 */ /* 0x000fcc00078e0002 */
[----:B------:R-:W-:-:S04]  /*01b0*/  IMAD.HI.U32 R3, R3, R6, RZ ;  /* 0x0000000603037227 */ /* 0x000fc800078e00ff */
[----:B------:R-:W-:-:S05]  /*01c0*/  IMAD R0, R3, R0, R6 ;  /* 0x0000000003007224 */ /* 0x000fca00078e0206 */
[----:B------:R-:W-:-:S13]  /*01d0*/  ISETP.GT.U32.AND P1, PT, R7, R0, PT ;  /* 0x000000000700720c */ /* 0x000fda0003f24070 */
[----:B------:R-:W-:Y:S02]  /*01e0*/  @!P1 IMAD.IADD R0, R0, 0x1, -R7 ;  /* 0x0000000100009824 */ /* 0x000fe400078e0a07 */
[----:B------:R-:W-:Y:S01]  /*01f0*/  @!P1 VIADD R3, R3, 0x1 ;  /* 0x0000000103039836 */ /* 0x000fe20000000000 */
[----:B------:R-:W-:Y:S02]  /*0200*/  ISETP.NE.AND P1, PT, R4, RZ, PT ;  /* 0x000000ff0400720c */ /* 0x000fe40003f25270 */
[----:B------:R-:W-:Y:S02]  /*0210*/  ISETP.GE.U32.AND P0, PT, R0, R7, PT ;  /* 0x000000070000720c */ /* 0x000fe40003f06070 */
[----:B------:R-:W-:-:S04]  /*0220*/  LOP3.LUT R0, R5, R4, RZ, 0x3c, !PT ;  /* 0x0000000405007212 */ /* 0x000fc800078e3cff */
[----:B------:R-:W-:Y:S01]  /*0230*/  ISETP.GE.AND P2, PT, R0, RZ, PT ;  /* 0x000000ff0000720c */ /* 0x000fe20003f46270 */
[----:B------:R-:W-:-:S06]  /*0240*/  VIADD R0, R18, 0x1f ;  /* 0x0000001f12007836 */ /* 0x000fcc0000000000 */
[----:B------:R-:W-:-:S04]  /*0250*/  @P0 VIADD R3, R3, 0x1 ;  /* 0x0000000103030836 */ /* 0x000fc80000000000 */
[----:B------:R-:W-:Y:S01]  /*0260*/  IMAD.MOV.U32 R2, RZ, RZ, R3 ;  /* 0x000000ffff027224 */ /* 0x000fe200078e0003 */
[----:B------:R-:W-:-:S03]  /*0270*/  SHF.R.S32.HI R3, RZ, 0x1f, R0 ;  /* 0x0000001fff037819 */ /* 0x000fc60000011400 */
[----:B------:R-:W-:Y:S01]  /*0280*/  @!P2 IMAD.MOV R2, RZ, RZ, -R2 ;  /* 0x000000ffff02a224 */ /* 0x000fe200078e0a02 */
[----:B------:R-:W-:Y:S02]  /*0290*/  @!P1 LOP3.LUT R2, RZ, R4, RZ, 0x33, !PT ;  /* 0x00000004ff029212 */ /* 0x000fe400078e33ff */
[----:B------:R-:W-:-:S03]  /*02a0*/  LEA.HI R3, R3, R0, RZ, 0x5 ;  /* 0x0000000003037211 */ /* 0x000fc600078f28ff */
[----:B------:R-:W-:Y:S02]  /*02b0*/  IMAD.SHL.U32 R6, R2, 0x8, RZ ;  /* 0x0000000802067824 */ /* 0x000fe400078e00ff */
[----:B------:R-:W-:-:S03]  /*02c0*/  IMAD.MOV R2, RZ, RZ, -R2 ;  /* 0x000000ffff027224 */ /* 0x000fc600078e0a02 */
[----:B------:R-:W-:Y:S01]  /*02d0*/  LEA.HI.SX32 R3, R3, -R6, 0x1b ;  /* 0x8000000603037211 */ /* 0x000fe200078fdaff */
[----:B------:R-:W-:-:S03]  /*02e0*/  IMAD R8, R4, R2, R5 ;  /* 0x0000000204087224 */ /* 0x000fc600078e0205 */
[----:B------:R-:W-:-:S04]  /*02f0*/  VIMNMX R11, PT, PT, R3, 0x8, PT ;  /* 0x00000008030b7848 */ /* 0x000fc80003fe0100 */
[-C--:B------:R-:W-:Y:S02]  /*0300*/  IABS R7, R11.reuse ;  /* 0x0000000b00077213 */ /* 0x080fe40000000000 */
[----:B------:R-:W-:Y:S02]  /*0310*/  IABS R4, R11 ;  /* 0x0000000b00047213 */ /* 0x000fe40000000000 */
[----:B------:R-:W1:Y:S08]  /*0320*/  I2F.RP R0, R7 ;  /* 0x0000000700007306 */ /* 0x000e700000209400 */
[----:B-1----:R-:W1:Y:S02]  /*0330*/  MUFU.RCP R0, R0 ;  /* 0x0000000000007308 */ /* 0x002e640000001000 */
[----:B-1----:R-:W-:-:S06]  /*0340*/  VIADD R3, R0, 0xffffffe ;  /* 0x0ffffffe00037836 */ /* 0x002fcc0000000000 */
[----:B------:R-:W1:Y:S02]  /*0350*/  F2I.FTZ.U32.TRUNC.NTZ R3, R3 ;  /* 0x0000000300037305 */ /* 0x000e64000021f000 */
[----:B-1----:R-:W-:-:S04]  /*0360*/  IMAD.MOV R9, RZ, RZ, -R3 ;  /* 0x000000ffff097224 */ /* 0x002fc800078e0a03 */
[----:B------:R-:W-:Y:S01]  /*0370*/  IMAD.MOV.U32 R2, RZ, RZ, R9 ;  /* 0x000000ffff027224 */ /* 0x000fe200078e0009 */
[----:B------:R-:W-:-:S03]  /*0380*/  IABS R9, R8 ;  /* 0x0000000800097213 */ /* 0x000fc60000000000 */
[----:B------:R-:W-:Y:S02]  /*0390*/  IMAD R5, R2, R7, RZ ;  /* 0x0000000702057224 */ /* 0x000fe400078e02ff */
[----:B------:R-:W-:-:S04]  /*03a0*/  IMAD.MOV.U32 R2, RZ, RZ, RZ ;  /* 0x000000ffff027224 */ /* 0x000fc800078e00ff */
[----:B------:R-:W-:-:S04]  /*03b0*/  IMAD.HI.U32 R2, R3, R5, R2 ;  /* 0x0000000503027227 */ /* 0x000fc800078e0002 */
[----:B------:R-:W-:Y:S02]  /*03c0*/  IMAD.MOV R3, RZ, RZ, -R4 ;  /* 0x000000ffff037224 */ /* 0x000fe400078e0a04 */
[----:B------:R-:W-:-:S04]  /*03d0*/  IMAD.HI.U32 R0, R2, R9, RZ ;  /* 0x0000000902007227 */ /* 0x000fc800078e00ff */
[----:B------:R-:W-:Y:S01]  /*03e0*/  IMAD R2, R0, R3, R9 ;  /* 0x0000000300027224 */ /* 0x000fe200078e0209 */
[----:B------:R-:W-:-:S04]  /*03f0*/  LOP3.LUT R3, R8, R11, RZ, 0x3c, !PT ;  /* 0x0000000b08037212 */ /* 0x000fc800078e3cff */
[----:B------:R-:W-:Y:S02]  /*0400*/  ISETP.GT.U32.AND P1, PT, R7, R2, PT ;  /* 0x000000020700720c */ /* 0x000fe40003f24070 */
[----:B------:R-:W-:-:S11]  /*0410*/  ISETP.GE.AND P2, PT, R3, RZ, PT ;  /* 0x000000ff0300720c */ /* 0x000fd60003f46270 */
[----:B------:R-:W-:Y:S02]  /*0420*/  @!P1 IMAD.IADD R2, R2, 0x1, -R7 ;  /* 0x0000000102029824 */ /* 0x000fe400078e0a07 */
[----:B------:R-:W-:Y:S01]  /*0430*/  @!P1 VIADD R0, R0, 0x1 ;  /* 0x0000000100009836 */ /* 0x000fe20000000000 */
[----:B------:R-:W-:Y:S02]  /*0440*/  ISETP.NE.AND P1, PT, R11, RZ, PT ;  /* 0x000000ff0b00720c */ /* 0x000fe40003f25270 */
[----:B------:R-:W-:Y:S02]  /*0450*/  ISETP.GE.U32.AND P0, PT, R2, R7, PT ;  /* 0x000000070200720c */ /* 0x000fe40003f06070 */
[----:B------:R-:W1:Y:S11]  /*0460*/  S2R R2, SR_TID.X ;  /* 0x0000000000027919 */ /* 0x000e760000002100 */
[----:B------:R-:W-:Y:S01]  /*0470*/  @P0 VIADD R0, R0, 0x1 ;  /* 0x0000000100000836 */ /* 0x000fe20000000000 */
[----:B------:R-:W-:-:S03]  /*0480*/  ISETP.GT.AND P0, PT, R35, 0x3f, PT ;  /* 0x0000003f2300780c */ /* 0x000fc60003f04270 */
[----:B------:R-:W-:-:S04]  /*0490*/  IMAD.MOV.U32 R4, RZ, RZ, R0 ;  /* 0x000000ffff047224 */ /* 0x000fc800078e0000 */
[----:B------:R-:W-:Y:S01]  /*04a0*/  @!P2 IMAD.MOV R4, RZ, RZ, -R4 ;  /* 0x000000ffff04a224 */ /* 0x000fe200078e0a04 */
[----:B------:R-:W-:-:S05]  /*04b0*/  @!P1 LOP3.LUT R4, RZ, R11, RZ, 0x33, !PT ;  /* 0x0000000bff049212 */ /* 0x000fca00078e33ff */
[----:B------:R-:W-:Y:S01]  /*04c0*/  IMAD.MOV R0, RZ, RZ, -R4 ;  /* 0x000000ffff007224 */ /* 0x000fe200078e0a04 */
[----:B------:R-:W-:Y:S01]  /*04d0*/  @!P0 PRMT R12, RZ, 0x7610, R12 ;  /* 0x00007610ff0c8816 */ /* 0x000fe2000000000c */
[----:B------:R-:W-:Y:S01]  /*04e0*/  IMAD.SHL.U32 R4, R4, 0x20, RZ ;  /* 0x0000002004047824 */ /* 0x000fe200078e00ff */
[----:B------:R-:W-:Y:S01]  /*04f0*/  @!P0 PRMT R14, RZ, 0x7610, R14 ;  /* 0x00007610ff0e8816 */ /* 0x000fe2000000000e */
[----:B------:R-:W-:Y:S01]  /*0500*/  IMAD R0, R11, R0, R8 ;  /* 0x000000000b007224 */ /* 0x000fe200078e0208 */
[----:B------:R-:W-:Y:S02]  /*0510*/  @!P0 PRMT R12, R12, 0x5410, RZ ;  /* 0x000054100c0c8816 */ /* 0x000fe400000000ff */
[----:B-1----:R-:W-:Y:S01]  /*0520*/  LOP3.LUT R3, R2, 0x1f, RZ, 0xc0, !PT ;  /* 0x0000001f02037812 */ /* 0x002fe200078ec0ff */
[----:B------:R-:W-:Y:S01]  /*0530*/  IMAD.IADD R0, R6, 0x1, R0 ;  /* 0x0000000106007824 */ /* 0x000fe200078e0200 */
[----:B------:R-:W-:Y:S02]  /*0540*/  SHF.R.U32.HI R16, RZ, 0x5, R2 ;  /* 0x00000005ff107819 */ /* 0x000fe40000011602 */
[----:B------:R-:W-:Y:S01]  /*0550*/  LOP3.LUT R5, R2, 0xc0, RZ, 0xc0, !PT ;  /* 0x000000c002057812 */ /* 0x000fe200078ec0ff */
[----:B------:R-:W-:Y:S01]  /*0560*/  IMAD R0, R0, 0x20, R3 ;  /* 0x0000002000007824 */ /* 0x000fe200078e0203 */
[C---:B------:R-:W-:Y:S01]  /*0570*/  LEA.HI R39, R2.reuse, 0x18, RZ, 0x1b ;  /* 0x0000001802277811 */ /* 0x040fe200078fd8ff */
[C---:B------:R-:W-:Y:S01]  /*0580*/  @!P0 IMAD.SHL.U32 R3, R2.reuse, 0x20, RZ ;  /* 0x0000002002038824 */ /* 0x040fe200078e00ff */
[----:B------:R-:W-:-:S02]  /*0590*/  LOP3.LUT R38, R2, 0x3f, RZ, 0xc0, !PT ;  /* 0x0000003f02267812 */ /* 0x000fc400078ec0ff */
[----:B------:R-:W-:Y:S02]  /*05a0*/  SGXT.U32 R16, R16, 0x3 ;  /* 0x000000031010781a */ /* 0x000fe40000000000 */
[----:B------:R-:W-:Y:S01]  /*05b0*/  @!P0 PRMT R14, R14, 0x5410, RZ ;  /* 0x000054100e0e8816 */ /* 0x000fe200000000ff */
[----:B0--3--:R-:W-:Y:S06]  /*05c0*/  @!P0 BRA `(.L_x_0) ;  /* 0x0000001400748947 */ /* 0x009fec0003800000 */
[----:B------:R-:W-:Y:S01]  /*05d0*/  IABS R21, R18 ;  /* 0x0000001200157213 */ /* 0x000fe20000000000 */
[----:B------:R-:W0:Y:S01]  /*05e0*/  LDCU UR5, c[0x0][0x3a4] ;  /* 0x00007480ff0577ac */ /* 0x000e220008000800 */
[----:B------:R-:W-:Y:S01]  /*05f0*/  IABS R8, R19 ;  /* 0x0000001300087213 */ /* 0x000fe20000000000 */
[----:B------:R-:W1:Y:S01]  /*0600*/  LDC R32, c[0x0][0x3a8] ;  /* 0x0000ea00ff207b82 */ /* 0x000e620000000800 */
[----:B------:R-:W2:Y:S01]  /*0610*/  I2F.RP R9, R21 ;  /* 0x0000001500097306 */ /* 0x000ea20000209400 */
[----:B------:R-:W-:Y:S02]  /*0620*/  LEA.HI R14, R5, R4, RZ, 0x1a ;  /* 0x00000004050e7211 */ /* 0x000fe400078fd0ff */
[----:B------:R-:W-:Y:S02]  /*0630*/  ISETP.GE.AND P1, PT, R0, RZ, PT ;  /* 0x000000ff0000720c */ /* 0x000fe40003f26270 */
[----:B------:R-:W-:Y:S01]  /*0640*/  IABS R25, R14 ;  /* 0x0000000e00197213 */ /* 0x000fe20000000000 */
[C---:B------:R-:W-:Y:S01]  /*0650*/  VIADD R26, R14.reuse, 0x18 ;  /* 0x000000180e1a7836 */ /* 0x040fe20000000000 */
[----:B------:R-:W-:Y:S01]  /*0660*/  SHF.R.U32.HI R5, RZ, 0x2, R5 ;  /* 0x00000002ff057819 */ /* 0x000fe20000011605 */
[----:B------:R-:W3:Y:S01]  /*0670*/  I2F.RP R3, R8 ;  /* 0x0000000800037306 */ /* 0x000ee20000209400 */
[----:B------:R-:W-:Y:S01]  /*0680*/  VIADD R27, R14, 0x14 ;  /* 0x000000140e1b7836 */ /* 0x000fe20000000000 */
[----:B------:R-:W-:Y:S01]  /*0690*/  LEA.HI R29, R2, 0x38, RZ, 0x1b ;  /* 0x00000038021d7811 */ /* 0x000fe200078fd8ff */
[----:B------:R-:W-:-:S02]  /*06a0*/  VIADD R20, R14, 0x10 ;  /* 0x000000100e147836 */ /* 0x000fc40000000000 */
[C---:B------:R-:W-:Y:S02]  /*06b0*/  VIADD R24, R14.reuse, 0xc ;  /* 0x0000000c0e187836 */ /* 0x040fe40000000000 */
[C---:B------:R-:W-:Y:S01]  /*06c0*/  VIADD R22, R14.reuse, 0x8 ;  /* 0x000000080e167836 */ /* 0x040fe20000000000 */
[----:B--2---:R-:W2:Y:S01]  /*06d0*/  MUFU.RCP R9, R9 ;  /* 0x0000000900097308 */ /* 0x004ea20000001000 */
[----:B------:R-:W-:Y:S01]  /*06e0*/  IABS R15, R20 ;  /* 0x00000014000f7213 */ /* 0x000fe20000000000 */
[----:B------:R-:W-:Y:S01]  /*06f0*/  VIADD R28, R14, 0x4 ;  /* 0x000000040e1c7836 */ /* 0x000fe20000000000 */
[----:B------:R-:W-:-:S04]  /*0700*/  IABS R17, R24 ;  /* 0x0000001800117213 */ /* 0x000fc80000000000 */
[----:B------:R-:W-:Y:S01]  /*0710*/  IABS R23, R28 ;  /* 0x0000001c00177213 */ /* 0x000fe20000000000 */
[----:B---3--:R-:W3:Y:S01]  /*0720*/  MUFU.RCP R3, R3 ;  /* 0x0000000300037308 */ /* 0x008ee20000001000 */
[----:B-1----:R-:W-:Y:S02]  /*0730*/  IMAD R29, R29, R32, RZ ;  /* 0x000000201d1d7224 */ /* 0x002fe400078e02ff */
[----:B------:R-:W-:Y:S02]  /*0740*/  IMAD.SHL.U32 R31, R32, 0x40, RZ ;  /* 0x00000040201f7824 */ /* 0x000fe400078e00ff */
[----:B--2---:R-:W-:-:S04]  /*0750*/  VIADD R10, R9, 0xffffffe ;  /* 0x0ffffffe090a7836 */ /* 0x004fc80000000000 */
[----:B------:R1:W2:Y:S01]  /*0760*/  F2I.FTZ.U32.TRUNC.NTZ R11, R10 ;  /* 0x0000000a000b7305 */ /* 0x0002a2000021f000 */
[----:B---3--:R-:W-:-:S07]  /*0770*/  VIADD R6, R3, 0xffffffe ;  /* 0x0ffffffe03067836 */ /* 0x008fce0000000000 */
[----:B------:R3:W4:Y:S01]  /*0780*/  F2I.FTZ.U32.TRUNC.NTZ R7, R6 ;  /* 0x0000000600077305 */ /* 0x000722000021f000 */
[----:B-1----:R-:W-:Y:S02]  /*0790*/  IMAD.MOV.U32 R10, RZ, RZ, RZ ;  /* 0x000000ffff0a7224 */ /* 0x002fe400078e00ff */
[----:B--2---:R-:W-:Y:S02]  /*07a0*/  IMAD.MOV R12, RZ, RZ, -R11 ;  /* 0x000000ffff0c7224 */ /* 0x004fe400078e0a0b */
[----:B---3--:R-:W-:Y:S02]  /*07b0*/  IMAD.MOV.U32 R6, RZ, RZ, RZ ;  /* 0x000000ffff067224 */ /* 0x008fe400078e00ff */
[----:B------:R-:W-:Y:S01]  /*07c0*/  IMAD R13, R12, R21, RZ ;  /* 0x000000150c0d7224 */ /* 0x000fe200078e02ff */
[----:B------:R-:W-:-:S03]  /*07d0*/  IABS R12, R0 ;  /* 0x00000000000c7213 */ /* 0x000fc60000000000 */
[----:B------:R-:W-:Y:S01]  /*07e0*/  IMAD.HI.U32 R11, R11, R13, R10 ;  /* 0x0000000d0b0b7227 */ /* 0x000fe200078e000a */
[----:B------:R-:W-:Y:S02]  /*07f0*/  IABS R10, R26 ;  /* 0x0000001a000a7213 */ /* 0x000fe40000000000 */
[----:B------:R-:W-:Y:S01]  /*0800*/  IABS R13, R27 ;  /* 0x0000001b000d7213 */ /* 0x000fe20000000000 */
[----:B----4-:R-:W-:Y:S02]  /*0810*/  IMAD.MOV R3, RZ, RZ, -R7 ;  /* 0x000000ffff037224 */ /* 0x010fe400078e0a07 */
[----:B------:R-:W-:-:S04]  /*0820*/  IMAD.HI.U32 R11, R11, R12, RZ ;  /* 0x0000000c0b0b7227 */ /* 0x000fc800078e00ff */
[----:B------:R-:W-:Y:S02]  /*0830*/  IMAD.MOV R11, RZ, RZ, -R11 ;  /* 0x000000ffff0b7224 */ /* 0x000fe400078e0a0b */
[----:B------:R-:W-:Y:S02]  /*0840*/  IMAD R3, R3, R8, RZ ;  /* 0x0000000803037224 */ /* 0x000fe400078e02ff */
[----:B------:R-:W-:Y:S02]  /*0850*/  IMAD R12, R21, R11, R12 ;  /* 0x0000000b150c7224 */ /* 0x000fe400078e020c */
[----:B------:R-:W-:Y:S02]  /*0860*/  VIADD R11, R14, 0x1c ;  /* 0x0000001c0e0b7836 */ /* 0x000fe40000000000 */
[----:B------:R-:W-:Y:S01]  /*0870*/  IMAD.HI.U32 R7, R7, R3, R6 ;  /* 0x0000000307077227 */ /* 0x000fe200078e0006 */
[----:B------:R-:W-:Y:S02]  /*0880*/  ISETP.GT.U32.AND P0, PT, R21, R12, PT ;  /* 0x0000000c1500720c */ /* 0x000fe40003f04070 */
[----:B------:R-:W-:-:S02]  /*0890*/  IABS R9, R11 ;  /* 0x0000000b00097213 */ /* 0x000fc40000000000 */
[----:B------:R-:W-:Y:S02]  /*08a0*/  SHF.R.S32.HI R6, RZ, 0x1f, R35 ;  /* 0x0000001fff067819 */ /* 0x000fe40000011423 */
[----:B------:R-:W-:Y:S01]  /*08b0*/  ISETP.GE.AND P3, PT, R11, RZ, PT ;  /* 0x000000ff0b00720c */ /* 0x000fe20003f66270 */
[----:B------:R-:W-:Y:S01]  /*08c0*/  IMAD.HI.U32 R3, R7, R9, RZ ;  /* 0x0000000907037227 */ /* 0x000fe200078e00ff */
[----:B------:R-:W-:-:S03]  /*08d0*/  LEA.HI R35, R6, R35, RZ, 0x6 ;  /* 0x0000002306237211 */ /* 0x000fc600078f30ff */
[----:B------:R-:W-:Y:S01]  /*08e0*/  IMAD.HI.U32 R6, R7, R10, RZ ;  /* 0x0000000a07067227 */ /* 0x000fe200078e00ff */
[----:B------:R-:W-:-:S03]  /*08f0*/  SHF.R.S32.HI R35, RZ, 0x6, R35 ;  /* 0x00000006ff237819 */ /* 0x000fc60000011423 */
[----:B------:R-:W-:Y:S02]  /*0900*/  @!P0 IMAD.IADD R12, R12, 0x1, -R21 ;  /* 0x000000010c0c8824 */ /* 0x000fe400078e0a15 */
[----:B------:R-:W-:Y:S02]  /*0910*/  IMAD.MOV R3, RZ, RZ, -R3 ;  /* 0x000000ffff037224 */ /* 0x000fe400078e0a03 */
[----:B------:R-:W-:Y:S01]  /*0920*/  IMAD.MOV R11, RZ, RZ, -R6 ;  /* 0x000000ffff0b7224 */ /* 0x000fe200078e0a06 */
[----:B------:R-:W-:Y:S01]  /*0930*/  ISETP.GT.U32.AND P0, PT, R21, R12, PT ;  /* 0x0000000c1500720c */ /* 0x000fe20003f04070 */
[C---:B------:R-:W-:Y:S02]  /*0940*/  IMAD R3, R8.reuse, R3, R9 ;  /* 0x0000000308037224 */ /* 0x040fe400078e0209 */
[C---:B------:R-:W-:Y:S02]  /*0950*/  IMAD R9, R8.reuse, R11, R10 ;  /* 0x0000000b08097224 */ /* 0x040fe400078e020a */
[----:B------:R-:W-:Y:S01]  /*0960*/  IMAD.HI.U32 R6, R7, R13, RZ ;  /* 0x0000000d07067227 */ /* 0x000fe200078e00ff */
[----:B------:R-:W-:-:S03]  /*0970*/  ISETP.GT.U32.AND P2, PT, R8, R3, PT ;  /* 0x000000030800720c */ /* 0x000fc60003f44070 */
[----:B------:R-:W-:-:S04]  /*0980*/  IMAD.HI.U32 R10, R7, R15, RZ ;  /* 0x0000000f070a7227 */ /* 0x000fc800078e00ff */
[----:B------:R-:W-:Y:S01]  /*0990*/  @!P0 IMAD.IADD R12, R12, 0x1, -R21 ;  /* 0x000000010c0c8824 */ /* 0x000fe200078e0a15 */
[----:B------:R-:W-:Y:S01]  /*09a0*/  IABS R21, R22 ;  /* 0x0000001600157213 */ /* 0x000fe20000000000 */
[----:B------:R-:W-:Y:S01]  /*09b0*/  IMAD.MOV R6, RZ, RZ, -R6 ;  /* 0x000000ffff067224 */ /* 0x000fe200078e0a06 */
[----:B------:R-:W-:Y:S01]  /*09c0*/  ISETP.NE.AND P0, PT, R18, RZ, PT ;  /* 0x000000ff1200720c */ /* 0x000fe20003f05270 */
[----:B------:R-:W-:Y:S02]  /*09d0*/  IMAD.MOV R10, RZ, RZ, -R10 ;  /* 0x000000ffff0a7224 */ /* 0x000fe400078e0a0a */
[C---:B------:R-:W-:Y:S02]  /*09e0*/  IMAD R13, R8.reuse, R6, R13 ;  /* 0x00000006080d7224 */ /* 0x040fe400078e020d */
[C---:B------:R-:W-:Y:S01]  /*09f0*/  IMAD R15, R8.reuse, R10, R15 ;  /* 0x0000000a080f7224 */ /* 0x040fe200078e020f */
[----:B------:R-:W-:Y:S01]  /*0a00*/  SHF.R.U32.HI R10, RZ, 0x2, R2 ;  /* 0x00000002ff0a7819 */ /* 0x000fe20000011602 */
[----:B------:R-:W-:Y:S01]  /*0a10*/  @!P1 IMAD.MOV R12, RZ, RZ, -R12 ;  /* 0x000000ffff0c9224 */ /* 0x000fe200078e0a0c */
[C---:B------:R-:W-:Y:S01]  /*0a20*/  ISETP.GT.U32.AND P1, PT, R8.reuse, R9, PT ;  /* 0x000000090800720c */ /* 0x040fe20003f24070 */
[----:B------:R-:W-:Y:S01]  /*0a30*/  IMAD.HI.U32 R11, R7, R17, RZ ;  /* 0x00000011070b7227 */ /* 0x000fe200078e00ff */
[----:B------:R-:W-:-:S02]  /*0a40*/  ISETP.GT.U32.AND P4, PT, R8, R13, PT ;  /* 0x0000000d0800720c */ /* 0x000fc40003f84070 */
[----:B------:R-:W-:Y:S01]  /*0a50*/  ISETP.GT.U32.AND P6, PT, R8, R15, PT ;  /* 0x0000000f0800720c */ /* 0x000fe20003fc4070 */
[----:B------:R-:W-:Y:S01]  /*0a60*/  IMAD.MOV R11, RZ, RZ, -R11 ;  /* 0x000000ffff0b7224 */ /* 0x000fe200078e0a0b */
[----:B------:R-:W-:Y:S01]  /*0a70*/  @!P0 LOP3.LUT R12, RZ, R18, RZ, 0x33, !PT ;  /* 0x00000012ff0c8212 */ /* 0x000fe200078e33ff */
[--C-:B------:R-:W-:Y:S01]  /*0a80*/  @!P2 IMAD.IADD R3, R3, 0x1, -R8.reuse ;  /* 0x000000010303a824 */ /* 0x100fe200078e0a08 */
[----:B------:R-:W-:Y:S01]  /*0a90*/  ISETP.GE.AND P0, PT, R14, RZ, PT ;  /* 0x000000ff0e00720c */ /* 0x000fe20003f06270 */
[C---:B------:R-:W-:Y:S02]  /*0aa0*/  IMAD R17, R8.reuse, R11, R17 ;  /* 0x0000000b08117224 */ /* 0x040fe400078e0211 */
[----:B------:R-:W-:Y:S01]  /*0ab0*/  IMAD.HI.U32 R6, R7, R21, RZ ;  /* 0x0000001507067227 */ /* 0x000fe200078e00ff */
[C---:B------:R-:W-:Y:S02]  /*0ac0*/  ISETP.GT.U32.AND P5, PT, R8.reuse, R3, PT ;  /* 0x000000030800720c */ /* 0x040fe40003fa4070 */
[----:B------:R-:W-:Y:S01]  /*0ad0*/  ISETP.GT.U32.AND P2, PT, R8, R17, PT ;  /* 0x000000110800720c */ /* 0x000fe20003f44070 */
[----:B------:R-:W-:Y:S01]  /*0ae0*/  @!P1 IMAD.IADD R9, R9, 0x1, -R8 ;  /* 0x0000000109099824 */ /* 0x000fe200078e0a08 */
[----:B------:R-:W-:Y:S01]  /*0af0*/  ISETP.GE.AND P1, PT, R26, RZ, PT ;  /* 0x000000ff1a00720c */ /* 0x000fe20003f26270 */
[----:B------:R-:W-:-:S02]  /*0b00*/  IMAD.MOV R6, RZ, RZ, -R6 ;  /* 0x000000ffff067224 */ /* 0x000fc400078e0a06 */
[--C-:B------:R-:W-:Y:S01]  /*0b10*/  @!P4 IMAD.IADD R13, R13, 0x1, -R8.reuse ;  /* 0x000000010d0dc824 */ /* 0x100fe200078e0a08 */
[C---:B------:R-:W-:Y:S01]  /*0b20*/  ISETP.GT.U32.AND P4, PT, R8.reuse, R9, PT ;  /* 0x000000090800720c */ /* 0x040fe20003f84070 */
[----:B------:R-:W-:Y:S02]  /*0b30*/  @!P6 IMAD.IADD R15, R15, 0x1, -R8 ;  /* 0x000000010f0fe824 */ /* 0x000fe400078e0a08 */
[C---:B------:R-:W-:Y:S02]  /*0b40*/  IMAD R21, R8.reuse, R6, R21 ;  /* 0x0000000608157224 */ /* 0x040fe400078e0215 */
[----:B------:R-:W-:Y:S01]  /*0b50*/  IMAD.HI.U32 R6, R7, R23, RZ ;  /* 0x0000001707067227 */ /* 0x000fe200078e00ff */
[----:B------:R-:W-:-:S03]  /*0b60*/  ISETP.GT.U32.AND P6, PT, R8, R15, PT ;  /* 0x0000000f0800720c */ /* 0x000fc60003fc4070 */
[----:B------:R-:W-:-:S04]  /*0b70*/  IMAD.HI.U32 R7, R7, R25, RZ ;  /* 0x0000001907077227 */ /* 0x000fc800078e00ff */
[----:B------:R-:W-:Y:S01]  /*0b80*/  @!P5 IMAD.IADD R3, R3, 0x1, -R8 ;  /* 0x000000010303d824 */ /* 0x000fe200078e0a08 */
[C---:B------:R-:W-:Y:S01]  /*0b90*/  ISETP.GT.U32.AND P5, PT, R8.reuse, R13, PT ;  /* 0x0000000d0800720c */ /* 0x040fe20003fa4070 */
[----:B------:R-:W-:Y:S02]  /*0ba0*/  IMAD.MOV R6, RZ, RZ, -R6 ;  /* 0x000000ffff067224 */ /* 0x000fe400078e0a06 */
[----:B------:R-:W-:Y:S02]  /*0bb0*/  @!P2 IMAD.IADD R17, R17, 0x1, -R8 ;  /* 0x000000011111a824 */ /* 0x000fe400078e0a08 */
[----:B------:R-:W-:Y:S02]  /*0bc0*/  IMAD.MOV.U32 R14, RZ, RZ, R3 ;  /* 0x000000ffff0e7224 */ /* 0x000fe400078e0003 */
[----:B------:R-:W-:Y:S01]  /*0bd0*/  IMAD.MOV R7, RZ, RZ, -R7 ;  /* 0x000000ffff077224 */ /* 0x000fe200078e0a07 */
[C---:B------:R-:W-:Y:S01]  /*0be0*/  ISETP.GT.U32.AND P2, PT, R8.reuse, R17, PT ;  /* 0x000000110800720c */ /* 0x040fe20003f44070 */
[----:B------:R-:W-:-:S02]  /*0bf0*/  IMAD R23, R8, R6, R23 ;  /* 0x0000000608177224 */ /* 0x000fc400078e0217 */
[----:B------:R-:W-:Y:S01]  /*0c00*/  @!P3 IMAD.MOV R14, RZ, RZ, -R14 ;  /* 0x000000ffff0eb224 */ /* 0x000fe200078e0a0e */
[C---:B------:R-:W-:Y:S01]  /*0c10*/  ISETP.GT.U32.AND P3, PT, R8.reuse, R21, PT ;  /* 0x000000150800720c */ /* 0x040fe20003f64070 */
[----:B------:R-:W-:Y:S01]  /*0c20*/  IMAD R25, R8, R7, R25 ;  /* 0x0000000708197224 */ /* 0x000fe200078e0219 */
[----:B------:R-:W-:Y:S01]  /*0c30*/  LOP3.LUT R7, R2, 0x7, RZ, 0xc0, !PT ;  /* 0x0000000702077812 */ /* 0x000fe200078ec0ff */
[--C-:B------:R-:W-:Y:S01]  /*0c40*/  @!P4 IMAD.IADD R9, R9, 0x1, -R8.reuse ;  /* 0x000000010909c824 */ /* 0x100fe200078e0a08 */
[----:B------:R-:W-:Y:S01]  /*0c50*/  ISETP.GT.U32.AND P4, PT, R8, R23, PT ;  /* 0x000000170800720c */ /* 0x000fe20003f84070 */
[----:B------:R-:W-:Y:S02]  /*0c60*/  IMAD.SHL.U32 R6, R2, 0x2, RZ ;  /* 0x0000000202067824 */ /* 0x000fe400078e00ff */
[--C-:B------:R-:W-:Y:S01]  /*0c70*/  @!P6 IMAD.IADD R15, R15, 0x1, -R8.reuse ;  /* 0x000000010f0fe824 */ /* 0x100fe200078e0a08 */
[----:B------:R-:W-:Y:S01]  /*0c80*/  ISETP.GT.U32.AND P6, PT, R8, R25, PT ;  /* 0x000000190800720c */ /* 0x000fe20003fc4070 */
[--C-:B------:R-:W-:Y:S01]  /*0c90*/  @!P2 IMAD.IADD R17, R17, 0x1, -R8.reuse ;  /* 0x000000011111a824 */ /* 0x100fe200078e0a08 */
[----:B------:R-:W-:Y:S01]  /*0ca0*/  LOP3.LUT R3, R6, 0x10, RZ, 0xc0, !PT ;  /* 0x0000001006037812 */ /* 0x000fe200078ec0ff */
[----:B------:R-:W-:Y:S01]  /*0cb0*/  IMAD.MOV.U32 R18, RZ, RZ, R9 ;  /* 0x000000ffff127224 */ /* 0x000fe200078e0009 */
[----:B------:R-:W-:Y:S01]  /*0cc0*/  ISETP.GE.AND P2, PT, R20, RZ, PT ;  /* 0x000000ff1400720c */ /* 0x000fe20003f46270 */
[----:B------:R-:W-:Y:S01]  /*0cd0*/  @!P3 IMAD.IADD R21, R21, 0x1, -R8 ;  /* 0x000000011515b824 */ /* 0x000fe200078e0a08 */
[----:B------:R-:W-:Y:S01]  /*0ce0*/  LOP3.LUT R11, R3, 0x20, R10, 0xf8, !PT ;  /* 0x00000020030b7812 */ /* 0x000fe200078ef80a */
[----:B------:R-:W-:Y:S01]  /*0cf0*/  IMAD.SHL.U32 R3, R2, 0x20, RZ ;  /* 0x0000002002037824 */ /* 0x000fe200078e00ff */
[----:B------:R-:W-:Y:S01]  /*0d00*/  ISETP.GE.AND P3, PT, R24, RZ, PT ;  /* 0x000000ff1800720c */ /* 0x000fe20003f66270 */
[----:B------:R-:W-:Y:S01]  /*0d10*/  IMAD.SHL.U32 R10, R2, 0x8, RZ ;  /* 0x00000008020a7824 */ /* 0x000fe200078e00ff */
[----:B------:R-:W-:Y:S01]  /*0d20*/  LOP3.LUT R5, R5, 0x1fe, R6, 0x78, !PT ;  /* 0x000001fe05057812 */ /* 0x000fe200078e7806 */
[--C-:B------:R-:W-:Y:S01]  /*0d30*/  @!P4 IMAD.IADD R23, R23, 0x1, -R8.reuse ;  /* 0x000000011717c824 */ /* 0x100fe200078e0a08 */
[----:B------:R-:W-:Y:S01]  /*0d40*/  LOP3.LUT R20, R3, 0xc00, RZ, 0xc0, !PT ;  /* 0x00000c0003147812 */ /* 0x000fe200078ec0ff */
[----:B------:R-:W-:Y:S01]  /*0d50*/  @!P6 IMAD.IADD R25, R25, 0x1, -R8 ;  /* 0x000000011919e824 */ /* 0x000fe200078e0a08 */
[----:B------:R-:W-:Y:S01]  /*0d60*/  LOP3.LUT R10, R10, 0x30, RZ, 0xc0, !PT ;  /* 0x000000300a0a7812 */ /* 0x000fe200078ec0ff */
[----:B------:R-:W-:Y:S01]  /*0d70*/  @!P1 IMAD.MOV R18, RZ, RZ, -R18 ;  /* 0x000000ffff129224 */ /* 0x000fe200078e0a12 */
[C---:B------:R-:W-:Y:S01]  /*0d80*/  ISETP.GT.U32.AND P4, PT, R8.reuse, R21, PT ;  /* 0x000000150800720c */ /* 0x040fe20003f84070 */
[C---:B------:R-:W-:Y:S01]  /*0d90*/  IMAD R9, R7.reuse, 0x10, R20 ;  /* 0x0000001007097824 */ /* 0x040fe200078e0214 */
[C---:B------:R-:W-:Y:S01]  /*0da0*/  ISETP.GT.U32.AND P6, PT, R8.reuse, R23, PT ;  /* 0x000000170800720c */ /* 0x040fe20003fc4070 */
[----:B------:R-:W-:Y:S01]  /*0db0*/  IMAD R10, R7, 0x40, R10 ;  /* 0x00000040070a7824 */ /* 0x000fe200078e020a */
[----:B------:R-:W-:Y:S01]  /*0dc0*/  ISETP.GT.U32.AND P1, PT, R8, R25, PT ;  /* 0x000000190800720c */ /* 0x000fe20003f24070 */
[----:B------:R-:W1:Y:S01]  /*0dd0*/  LDC R20, c[0x0][0x3b0] ;  /* 0x0000ec00ff147b82 */ /* 0x000e620000000800 */
[----:B------:R-:W-:Y:S01]  /*0de0*/  LOP3.LUT R6, R9, 0x30, R6, 0x78, !PT ;  /* 0x0000003009067812 */ /* 0x000fe200078e7806 */
[----:B------:R-:W-:Y:S01]  /*0df0*/  @!P5 IMAD.IADD R13, R13, 0x1, -R8 ;  /* 0x000000010d0dd824 */ /* 0x000fe200078e0a08 */
[----:B------:R-:W-:Y:S01]  /*0e00*/  LOP3.LUT R10, R10, R11, RZ, 0x3c, !PT ;  /* 0x0000000b0a0a7212 */ /* 0x000fe200078e3cff */
[----:B------:R-:W-:Y:S01]  /*0e10*/  @!P3 IMAD.MOV R17, RZ, RZ, -R17 ;  /* 0x000000ffff11b224 */ /* 0x000fe200078e0a11 */
[----:B------:R-:W-:Y:S01]  /*0e20*/  LOP3.LUT R9, R3, 0x200, RZ, 0xc0, !PT ;  /* 0x0000020003097812 */ /* 0x000fe200078ec0ff */
[----:B------:R-:W-:Y:S01]  /*0e30*/  IMAD R6, R7, 0x80, R6 ;  /* 0x0000008007067824 */ /* 0x000fe200078e0206 */
[----:B------:R-:W-:Y:S01]  /*0e40*/  ISETP.GE.AND P5, PT, R27, RZ, PT ;  /* 0x000000ff1b00720c */ /* 0x000fe20003fa6270 */
[--C-:B------:R-:W-:Y:S01]  /*0e50*/  @!P4 IMAD.IADD R21, R21, 0x1, -R8.reuse ;  /* 0x000000011515c824 */ /* 0x100fe200078e0a08 */
[----:B------:R-:W-:Y:S01]  /*0e60*/  IADD3 R7, PT, PT, R10, UR4, R9 ;  /* 0x000000040a077c10 */ /* 0x000fe2000fffe009 */
[--C-:B------:R-:W-:Y:S01]  /*0e70*/  @!P6 IMAD.IADD R23, R23, 0x1, -R8.reuse ;  /* 0x000000011717e824 */ /* 0x100fe200078e0a08 */
[----:B------:R-:W-:Y:S01]  /*0e80*/  ISETP.GE.AND P4, PT, R22, RZ, PT ;  /* 0x000000ff1600720c */ /* 0x000fe20003f86270 */
[----:B------:R-:W2:Y:S01]  /*0e90*/  LDC.64 R10, c[0x0][0x388] ;  /* 0x0000e200ff0a7b82 */ /* 0x000ea20000000a00 */
[----:B------:R-:W-:Y:S01]  /*0ea0*/  ISETP.GE.AND P6, PT, R28, RZ, PT ;  /* 0x000000ff1c00720c */ /* 0x000fe20003fc6270 */
[----:B------:R-:W-:Y:S01]  /*0eb0*/  @!P1 IMAD.IADD R25, R25, 0x1, -R8 ;  /* 0x0000000119199824 */ /* 0x000fe200078e0a08 */
[----:B------:R-:W-:Y:S01]  /*0ec0*/  ISETP.NE.AND P1, PT, R19, RZ, PT ;  /* 0x000000ff1300720c */ /* 0x000fe20003f25270 */
[----:B------:R-:W-:Y:S01]  /*0ed0*/  @!P2 IMAD.MOV R15, RZ, RZ, -R15 ;  /* 0x000000ffff0fa224 */ /* 0x000fe200078e0a0f */
[----:B------:R-:W-:Y:S01]  /*0ee0*/  LOP3.LUT R19, RZ, R19, RZ, 0x33, !PT ;  /* 0x00000013ff137212 */ /* 0x000fe200078e33ff */
[----:B------:R-:W-:Y:S01]  /*0ef0*/  @!P0 IMAD.MOV R25, RZ, RZ, -R25 ;  /* 0x000000ffff198224 */ /* 0x000fe200078e0a19 */
[----:B------:R-:W-:Y:S01]  /*0f00*/  LOP3.LUT R36, R5, 0x40, RZ, 0x3c, !PT ;  /* 0x0000004005247812 */ /* 0x000fe200078e3cff */
[----:B------:R-:W3:Y:S01]  /*0f10*/  LDC.64 R8, c[0x0][0x380] ;  /* 0x0000e000ff087b82 */ /* 0x000ee20000000a00 */
[C---:B------:R-:W-:Y:S01]  /*0f20*/  SEL R17, R19.reuse, R17, !P1 ;  /* 0x0000001113117207 */ /* 0x040fe20004800000 */
[----:B------:R-:W-:Y:S01]  /*0f30*/  @!P5 IMAD.MOV R13, RZ, RZ, -R13 ;  /* 0x000000ffff0dd224 */ /* 0x000fe200078e0a0d */
[C---:B------:R-:W-:Y:S01]  /*0f40*/  SEL R14, R19.reuse, R14, !P1 ;  /* 0x0000000e130e7207 */ /* 0x040fe20004800000 */
[----:B------:R-:W-:Y:S01]  /*0f50*/  @!P4 IMAD.MOV R21, RZ, RZ, -R21 ;  /* 0x000000ffff15c224 */ /* 0x000fe200078e0a15 */
[C---:B------:R-:W-:Y:S01]  /*0f60*/  SEL R18, R19.reuse, R18, !P1 ;  /* 0x0000001213127207 */ /* 0x040fe20004800000 */
[----:B------:R-:W-:Y:S01]  /*0f70*/  @!P6 IMAD.MOV R23, RZ, RZ, -R23 ;  /* 0x000000ffff17e224 */ /* 0x000fe200078e0a17 */
[----:B------:R-:W-:Y:S01]  /*0f80*/  SEL R13, R19, R13, !P1 ;  /* 0x0000000d130d7207 */ /* 0x000fe20004800000 */
[-C--:B-1----:R-:W-:Y:S01]  /*0f90*/  IMAD R46, R17, R20.reuse, RZ ;  /* 0x00000014112e7224 */ /* 0x082fe200078e02ff */
[C---:B------:R-:W-:Y:S01]  /*0fa0*/  SEL R15, R19.reuse, R15, !P1 ;  /* 0x0000000f130f7207 */ /* 0x040fe20004800000 */
[----:B------:R-:W1:Y:S01]  /*0fb0*/  LDC R17, c[0x0][0x3ac] ;  /* 0x0000eb00ff117b82 */ /* 0x000e620000000800 */
[C---:B------:R-:W-:Y:S01]  /*0fc0*/  SEL R21, R19.reuse, R21, !P1 ;  /* 0x0000001513157207 */ /* 0x040fe20004800000 */
[-C--:B------:R-:W-:Y:S01]  /*0fd0*/  IMAD R14, R14, R20.reuse, RZ ;  /* 0x000000140e0e7224 */ /* 0x080fe200078e02ff */
[C---:B------:R-:W-:Y:S01]  /*0fe0*/  SEL R23, R19.reuse, R23, !P1 ;  /* 0x0000001713177207 */ /* 0x040fe20004800000 */
[-C--:B------:R-:W-:Y:S01]  /*0ff0*/  IMAD R18, R18, R20.reuse, RZ ;  /* 0x0000001412127224 */ /* 0x080fe200078e02ff */
[----:B------:R-:W-:Y:S01]  /*1000*/  SEL R19, R19, R25, !P1 ;  /* 0x0000001913137207 */ /* 0x000fe20004800000 */
[----:B------:R-:W-:Y:S01]  /*1010*/  IMAD R13, R13, R20, RZ ;  /* 0x000000140d0d7224 */ /* 0x000fe200078e02ff */
[----:B--2---:R-:W-:Y:S01]  /*1020*/  LEA R55, P0, R14, R10, 0x1 ;  /* 0x0000000a0e377211 */ /* 0x004fe200078008ff */
[----:B------:R-:W-:Y:S01]  /*1030*/  IMAD R15, R15, R20, RZ ;  /* 0x000000140f0f7224 */ /* 0x000fe200078e02ff */
[----:B------:R-:W-:Y:S01]  /*1040*/  LEA R53, P6, R18, R10, 0x1 ;  /* 0x0000000a12357211 */ /* 0x000fe200078c08ff */
[-C--:B------:R-:W-:Y:S01]  /*1050*/  IMAD R21, R21, R20.reuse, RZ ;  /* 0x0000001415157224 */ /* 0x080fe200078e02ff */
[-C--:B------:R-:W-:Y:S01]  /*1060*/  LEA.HI.X.SX32 R54, R14, R11.reuse, 0x1, P0 ;  /* 0x0000000b0e367211 */ /* 0x080fe200000f0eff */
[-C--:B------:R-:W-:Y:S01]  /*1070*/  IMAD R23, R23, R20.reuse, RZ ;  /* 0x0000001417177224 */ /* 0x080fe200078e02ff */
[----:B------:R-:W-:Y:S01]  /*1080*/  LEA.HI.X.SX32 R52, R18, R11, 0x1, P6 ;  /* 0x0000000b12347211 */ /* 0x000fe200030f0eff */
[----:B------:R-:W-:Y:S01]  /*1090*/  IMAD R19, R19, R20, RZ ;  /* 0x0000001413137224 */ /* 0x000fe200078e02ff */
[-C--:B------:R-:W-:Y:S01]  /*10a0*/  LEA R51, P5, R13, R10.reuse, 0x1 ;  /* 0x0000000a0d337211 */ /* 0x080fe200078a08ff */
[----:B0-----:R-:W-:Y:S01]  /*10b0*/  IMAD R12, R12, UR5, RZ ;  /* 0x000000050c0c7c24 */ /* 0x001fe2000f8e02ff */
[-C--:B------:R-:W-:Y:S01]  /*10c0*/  LEA R49, P4, R15, R10.reuse, 0x1 ;  /* 0x0000000a0f317211 */ /* 0x080fe200078808ff */
[----:B------:R-:W0:Y:S01]  /*10d0*/  LDCU UR5, c[0x0][0x3a0] ;  /* 0x00007400ff0577ac */ /* 0x000e220008000800 */
[----:B------:R-:W-:-:S02]  /*10e0*/  LEA R47, P3, R46, R10, 0x1 ;  /* 0x0000000a2e2f7211 */ /* 0x000fc400078608ff */
[-C--:B------:R-:W-:Y:S02]  /*10f0*/  LEA R27, P2, R21, R10.reuse, 0x1 ;  /* 0x0000000a151b7211 */ /* 0x080fe400078408ff */
[-C--:B------:R-:W-:Y:S01]  /*1100*/  LEA R42, P1, R23, R10.reuse, 0x1 ;  /* 0x0000000a172a7211 */ /* 0x080fe200078208ff */
[----:B-1----:R-:W-:Y:S01]  /*1110*/  IMAD R33, R38, R17, RZ ;  /* 0x0000001126217224 */ /* 0x002fe200078e02ff */
[----:B------:R-:W-:Y:S01]  /*1120*/  LEA R41, P0, R19, R10, 0x1 ;  /* 0x0000000a13297211 */ /* 0x000fe200078008ff */
[----:B------:R-:W-:Y:S01]  /*1130*/  IMAD.SHL.U32 R34, R17, 0x40, RZ ;  /* 0x0000004011227824 */ /* 0x000fe200078e00ff */
[----:B---3--:R-:W-:Y:S01]  /*1140*/  LEA R56, P6, R12, R8, 0x1 ;  /* 0x000000080c387211 */ /* 0x008fe200078c08ff */
[----:B------:R-:W-:Y:S01]  /*1150*/  IMAD R8, R16, R32, RZ ;  /* 0x0000002010087224 */ /* 0x000fe200078e02ff */
[-C--:B------:R-:W-:Y:S02]  /*1160*/  LEA.HI.X.SX32 R50, R13, R11.reuse, 0x1, P5 ;  /* 0x0000000b0d327211 */ /* 0x080fe400028f0eff */
[----:B------:R-:W-:-:S02]  /*1170*/  LEA.HI.X.SX32 R48, R15, R11, 0x1, P4 ;  /* 0x0000000b0f307211 */ /* 0x000fc400020f0eff */
[----:B------:R-:W-:Y:S02]  /*1180*/  CS2R R14, SRZ ;  /* 0x00000000000e7805 */ /* 0x000fe4000001ff00 */
[-C--:B------:R-:W-:Y:S02]  /*1190*/  LEA.HI.X.SX32 R46, R46, R11.reuse, 0x1, P3 ;  /* 0x0000000b2e2e7211 */ /* 0x080fe400018f0eff */
[-C--:B------:R-:W-:Y:S02]  /*11a0*/  LEA.HI.X.SX32 R58, R21, R11.reuse, 0x1, P2 ;  /* 0x0000000b153a7211 */ /* 0x080fe400010f0eff */
[-C--:B------:R-:W-:Y:S02]  /*11b0*/  LEA.HI.X.SX32 R43, R23, R11.reuse, 0x1, P1 ;  /* 0x0000000b172b7211 */ /* 0x080fe400008f0eff */
[----:B------:R-:W-:Y:S02]  /*11c0*/  LEA.HI.X.SX32 R40, R19, R11, 0x1, P0 ;  /* 0x0000000b13287211 */ /* 0x000fe400000f0eff */
[----:B------:R-:W-:-:S02]  /*11d0*/  LEA.HI.X.SX32 R57, R12, R9, 0x1, P6 ;  /* 0x000000090c397211 */ /* 0x000fc400030f0eff */
[----:B------:R-:W-:Y:S02]  /*11e0*/  CS2R R12, SRZ ;  /* 0x00000000000c7805 */ /* 0x000fe4000001ff00 */
[C---:B------:R-:W-:Y:S02]  /*11f0*/  LOP3.LUT R19, R16.reuse, 0x8, RZ, 0xfc, !PT ;  /* 0x0000000810137812 */ /* 0x040fe400078efcff */
[C---:B------:R-:W-:Y:S02]  /*1200*/  LOP3.LUT R21, R16.reuse, 0x10, RZ, 0xfc, !PT ;  /* 0x0000001010157812 */ /* 0x040fe400078efcff */
[C---:B------:R-:W-:Y:S01]  /*1210*/  LOP3.LUT R11, R16.reuse, 0x20, RZ, 0xfc, !PT ;  /* 0x00000020100b7812 */ /* 0x040fe200078efcff */
[-C--:B------:R-:W-:Y:S01]  /*1220*/  IMAD R30, R19, R32.reuse, RZ ;  /* 0x00000020131e7224 */ /* 0x080fe200078e02ff */
[C---:B------:R-:W-:Y:S01]  /*1230*/  LOP3.LUT R23, R16.reuse, 0x28, RZ, 0xfc, !PT ;  /* 0x0000002810177812 */ /* 0x040fe200078efcff */
[-C--:B------:R-:W-:Y:S01]  /*1240*/  IMAD R28, R21, R32.reuse, RZ ;  /* 0x00000020151c7224 */ /* 0x080fe200078e02ff */
[----:B------:R-:W-:Y:S01]  /*1250*/  LOP3.LUT R9, R16, 0x30, RZ, 0xfc, !PT ;  /* 0x0000003010097812 */ /* 0x000fe200078efcff */
[-C--:B------:R-:W-:Y:S01]  /*1260*/  IMAD R11, R11, R32.reuse, RZ ;  /* 0x000000200b0b7224 */ /* 0x080fe200078e02ff */
[----:B------:R-:W-:Y:S01]  /*1270*/  LOP3.LUT R37, R6, 0x40, RZ, 0x3c, !PT ;  /* 0x0000004006257812 */ /* 0x000fe200078e3cff */
[----:B------:R-:W-:-:S02]  /*1280*/  IMAD R10, R23, R32, RZ ;  /* 0x00000020170a7224 */ /* 0x000fc400078e02ff */
[-C--:B------:R-:W-:Y:S02]  /*1290*/  IMAD R9, R9, R32.reuse, RZ ;  /* 0x0000002009097224 */ /* 0x080fe400078e02ff */
[----:B0-----:R-:W-:-:S07]  /*12a0*/  IMAD R32, R39, R32, RZ ;  /* 0x0000002027207224 */ /* 0x001fce00078e02ff */
.L_x_1:
[----:B------:R-:W-:Y:S01]  /*12b0*/  SHF.R.U32.HI R18, RZ, 0x5, R2 ;  /* 0x00000005ff127819 */ /* 0x000fe20000011602 */
[----:B------:R-:W-:Y:S01]  /*12c0*/  IMAD.WIDE R16, R8, 0x2, R56 ;  /* 0x0000000208107825 */ /* 0x000fe200078e0238 */
[----:B------:R-:W-:Y:S02]  /*12d0*/  PRMT R23, RZ, 0x7610, R23 ;  /* 0x00007610ff177816 */ /* 0x000fe40000000017 */
[----:B------:R-:W-:-:S04]  /*12e0*/  SGXT.U32 R18, R18, 0x3 ;  /* 0x000000031212781a */ /* 0x000fc80000000000 */
[C---:B------:R-:W-:Y:S02]  /*12f0*/  ISETP.GE.AND P0, PT, R18.reuse, UR5, PT ;  /* 0x0000000512007c0c */ /* 0x040fe4000bf06270 */
[----:B------:R-:W-:-:S04]  /*1300*/  LOP3.LUT R19, R18, 0x8, RZ, 0xfc, !PT ;  /* 0x0000000812137812 */ /* 0x000fc800078efcff */
[----:B------:R-:W-:Y:S02]  /*1310*/  ISETP.GE.AND P1, PT, R19, UR5, PT ;  /* 0x0000000513007c0c */ /* 0x000fe4000bf26270 */
[----:B------:R-:W-:Y:S02]  /*1320*/  LOP3.LUT R19, R18, 0x10, RZ, 0xfc, !PT ;  /* 0x0000001012137812 */ /* 0x000fe400078efcff */
[----:B------:R-:W-:-:S03]  /*1330*/  PRMT R25, RZ, 0x7610, R25 ;  /* 0x00007610ff197816 */ /* 0x000fc60000000019 */
[----:B------:R0:W2:Y:S01]  /*1340*/  @!P0 LDG.E.U16 R23, desc[UR6][R16.64] ;  /* 0x0000000610178981 */ /* 0x0000a2000c1e1500 */
[----:B------:R-:W-:Y:S02]  /*1350*/  ISETP.GE.AND P0, PT, R19, UR5, PT ;  /* 0x0000000513007c0c */ /* 0x000fe4000bf06270 */
[----:B------:R-:W-:Y:S01]  /*1360*/  PRMT R26, RZ, 0x7610, R26 ;  /* 0x00007610ff1a7816 */ /* 0x000fe2000000001a */
[----:B0-----:R-:W-:-:S05]  /*1370*/  IMAD.WIDE R16, R30, 0x2, R56 ;  /* 0x000000021e107825 */ /* 0x001fca00078e0238 */
[----:B------:R0:W3:Y:S01]  /*1380*/  @!P1 LDG.E.U16 R25, desc[UR6][R16.64] ;  /* 0x0000000610199981 */ /* 0x0000e2000c1e1500 */
[----:B------:R-:W-:Y:S02]  /*1390*/  ISETP.GE.AND P1, PT, R39, UR5, PT ;  /* 0x0000000527007c0c */ /* 0x000fe4000bf26270 */
[----:B------:R-:W-:Y:S01]  /*13a0*/  PRMT R24, RZ, 0x7610, R24 ;  /* 0x00007610ff187816 */ /* 0x000fe20000000018 */
[----:B0-----:R-:W-:-:S05]  /*13b0*/  IMAD.WIDE R16, R28, 0x2, R56 ;  /* 0x000000021c107825 */ /* 0x001fca00078e0238 */
[----:B------:R0:W4:Y:S01]  /*13c0*/  @!P0 LDG.E.U16 R26, desc[UR6][R16.64] ;  /* 0x00000006101a8981 */ /* 0x000122000c1e1500 */
[----:B------:R-:W-:-:S04]  /*13d0*/  LOP3.LUT R19, R18, 0x20, RZ, 0xfc, !PT ;  /* 0x0000002012137812 */ /* 0x000fc800078efcff */
[----:B------:R-:W-:Y:S01]  /*13e0*/  ISETP.GE.AND P0, PT, R19, UR5, PT ;  /* 0x0000000513007c0c */ /* 0x000fe2000bf06270 */
[----:B0-----:R-:W-:-:S05]  /*13f0*/  IMAD.WIDE R16, R32, 0x2, R56 ;  /* 0x0000000220107825 */ /* 0x001fca00078e0238 */
[----:B------:R0:W5:Y:S01]  /*1400*/  @!P1 LDG.E.U16 R24, desc[UR6][R16.64] ;  /* 0x0000000610189981 */ /* 0x000162000c1e1500 */
[----:B------:R-:W-:Y:S02]  /*1410*/  PRMT R22, RZ, 0x7610, R22 ;  /* 0x00007610ff167816 */ /* 0x000fe40000000016 */
[----:B------:R-:W-:Y:S02]  /*1420*/  LOP3.LUT R19, R18, 0x28, RZ, 0xfc, !PT ;  /* 0x0000002812137812 */ /* 0x000fe400078efcff */
[----:B------:R-:W-:Y:S01]  /*1430*/  LEA.HI R20, R2, 0x38, RZ, 0x1b ;  /* 0x0000003802147811 */ /* 0x000fe200078fd8ff */
[----:B0-----:R-:W-:-:S03]  /*1440*/  IMAD.WIDE R16, R11, 0x2, R56 ;  /* 0x000000020b107825 */ /* 0x001fc600078e0238 */
[----:B------:R-:W-:Y:S02]  /*1450*/  ISETP.GE.AND P2, PT, R20, UR5, PT ;  /* 0x0000000514007c0c */ /* 0x000fe4000bf46270 */
[----:B------:R0:W5:Y:S01]  /*1460*/  @!P0 LDG.E.U16 R22, desc[UR6][R16.64] ;  /* 0x0000000610168981 */ /* 0x000162000c1e1500 */
[----:B------:R-:W-:Y:S01]  /*1470*/  ISETP.GE.AND P0, PT, R19, UR5, PT ;  /* 0x0000000513007c0c */ /* 0x000fe2000bf06270 */
[----:B------:R-:W-:Y:S01]  /*1480*/  IMAD.WIDE R20, R29, 0x2, R56 ;  /* 0x000000021d147825 */ /* 0x000fe200078e0238 */
[----:B------:R-:W-:-:S04]  /*1490*/  LOP3.LUT R18, R18, 0x30, RZ, 0xfc, !PT ;  /* 0x0000003012127812 */ /* 0x000fc800078efcff */
[----:B------:R-:W-:Y:S01]  /*14a0*/  ISETP.GE.AND P1, PT, R18, UR5, PT ;  /* 0x0000000512007c0c */ /* 0x000fe2000bf26270 */
[----:B------:R-:W-:Y:S01]  /*14b0*/  IMAD.WIDE R18, R10, 0x2, R56 ;  /* 0x000000020a127825 */ /* 0x000fe200078e0238 */
[----:B0-----:R-:W-:Y:S02]  /*14c0*/  PRMT R16, RZ, 0x7610, R16 ;  /* 0x00007610ff107816 */ /* 0x001fe40000000010 */
[----:B------:R-:W-:-:S04]  /*14d0*/  PRMT R17, RZ, 0x7610, R17 ;  /* 0x00007610ff117816 */ /* 0x000fc80000000011 */
[----:B------:R0:W5:Y:S04]  /*14e0*/  @!P0 LDG.E.U16 R16, desc[UR6][R18.64] ;  /* 0x0000000612108981 */ /* 0x000168000c1e1500 */
[----:B------:R1:W5:Y:S01]  /*14f0*/  @!P2 LDG.E.U16 R17, desc[UR6][R20.64] ;  /* 0x000000061411a981 */ /* 0x000362000c1e1500 */
[----:B0-----:R-:W-:Y:S01]  /*1500*/  PRMT R18, RZ, 0x7610, R18 ;  /* 0x00007610ff127816 */ /* 0x001fe20000000012 */
[----:B-1----:R-:W-:-:S05]  /*1510*/  IMAD.WIDE R20, R9, 0x2, R56 ;  /* 0x0000000209147825 */ /* 0x002fca00078e0238 */
[----:B------:R0:W5:Y:S01]  /*1520*/  @!P1 LDG.E.U16 R18, desc[UR6][R20.64] ;  /* 0x0000000614129981 */ /* 0x000162000c1e1500 */
[----:B------:R-:W-:Y:S01]  /*1530*/  BAR.SYNC.DEFER_BLOCKING 0x0 ;  /* 0x0000000000007b1d */ /* 0x000fe20000010000 */
[-C--:B------:R-:W-:Y:S02]  /*1540*/  LOP3.LUT R41, R41, R40.reuse, RZ, 0x3c, !PT ;  /* 0x0000002829297212 */ /* 0x080fe400078e3cff */
[----:B------:R-:W-:Y:S02]  /*1550*/  ISETP.GE.AND P0, PT, R38, UR5, PT ;  /* 0x0000000526007c0c */ /* 0x000fe4000bf06270 */
[----:B------:R-:W-:-:S04]  /*1560*/  LOP3.LUT R40, R41, R40, RZ, 0x3c, !PT ;  /* 0x0000002829287212 */ /* 0x000fc800078e3cff */
[----:B------:R-:W-:Y:S02]  /*1570*/  LOP3.LUT R41, R41, R40, RZ, 0x3c, !PT ;  /* 0x0000002829297212 */ /* 0x000fe400078e3cff */
[----:B------:R-:W-:Y:S01]  /*1580*/  PRMT R19, RZ, 0x7610, R19 ;  /* 0x00007610ff137816 */ /* 0x000fe20000000013 */
[----:B0-----:R-:W-:Y:S01]  /*1590*/  IMAD.WIDE R20, R33, 0x2, R40 ;  /* 0x0000000221147825 */ /* 0x001fe200078e0228 */
[----:B------:R-:W-:-:S03]  /*15a0*/  LOP3.LUT R47, R47, R46, RZ, 0x3c, !PT ;  /* 0x0000002e2f2f7212 */ /* 0x000fc600078e3cff */
[----:B------:R-:W-:Y:S01]  /*15b0*/  IMAD.WIDE R44, R33, 0x2, R42 ;  /* 0x00000002212c7825 */ /* 0x000fe200078e022a */
[----:B------:R0:W5:Y:S01]  /*15c0*/  @!P0 LDG.E.U16 R19, desc[UR6][R20.64] ;  /* 0x0000000614138981 */ /* 0x000162000c1e1500 */
[----:B------:R-:W-:Y:S02]  /*15d0*/  LOP3.LUT R46, R47, R46, RZ, 0x3c, !PT ;  /* 0x0000002e2f2e7212 */ /* 0x000fe400078e3cff */
[----:B0-----:R-:W-:Y:S02]  /*15e0*/  PRMT R20, RZ, 0x7610, R20 ;  /* 0x00007610ff147816 */ /* 0x001fe40000000014 */
[----:B------:R-:W-:-:S04]  /*15f0*/  PRMT R21, RZ, 0x7610, R21 ;  /* 0x00007610ff157816 */ /* 0x000fc80000000015 */
[----:B------:R0:W5:Y:S01]  /*1600*/  @!P0 LDG.E.U16 R20, desc[UR6][R44.64] ;  /* 0x000000062c148981 */ /* 0x000162000c1e1500 */
[----:B------:R-:W-:Y:S02]  /*1610*/  LOP3.LUT R49, R49, R48, RZ, 0x3c, !PT ;  /* 0x0000003031317212 */ /* 0x000fe400078e3cff */
[----:B------:R-:W-:Y:S01]  /*1620*/  LOP3.LUT R47, R47, R46, RZ, 0x3c, !PT ;  /* 0x0000002e2f2f7212 */ /* 0x000fe200078e3cff */
[----:B0-----:R-:W-:Y:S02]  /*1630*/  IMAD.MOV.U32 R44, RZ, RZ, R27 ;  /* 0x000000ffff2c7224 */ /* 0x001fe400078e001b */
[----:B------:R-:W-:Y:S01]  /*1640*/  IMAD.MOV.U32 R45, RZ, RZ, R58 ;  /* 0x000000ffff2d7224 */ /* 0x000fe200078e003a */
[----:B------:R-:W-:Y:S01]  /*1650*/  LOP3.LUT R48, R49, R48, RZ, 0x3c, !PT ;  /* 0x0000003031307212 */ /* 0x000fe200078e3cff */
[----:B------:R-:W-:Y:S01]  /*1660*/  IMAD.WIDE R58, R33, 0x2, R44 ;  /* 0x00000002213a7825 */ /* 0x000fe200078e022c */
[----:B------:R-:W-:Y:S02]  /*1670*/  LOP3.LUT R51, R51, R50, RZ, 0x3c, !PT ;  /* 0x0000003233337212 */ /* 0x000fe400078e3cff */
[----:B------:R-:W-:-:S02]  /*1680*/  LOP3.LUT R49, R49, R48, RZ, 0x3c, !PT ;  /* 0x0000003031317212 */ /* 0x000fc400078e3cff */
[----:B------:R0:W5:Y:S01]  /*1690*/  @!P0 LDG.E.U16 R21, desc[UR6][R58.64] ;  /* 0x000000063a158981 */ /* 0x000162000c1e1500 */
[----:B------:R-:W-:Y:S02]  /*16a0*/  LOP3.LUT R50, R51, R50, RZ, 0x3c, !PT ;  /* 0x0000003233327212 */ /* 0x000fe400078e3cff */
[----:B------:R-:W-:Y:S01]  /*16b0*/  LOP3.LUT R53, R53, R52, RZ, 0x3c, !PT ;  /* 0x0000003435357212 */ /* 0x000fe200078e3cff */
[----:B0-----:R-:W-:Y:S01]  /*16c0*/  IMAD.WIDE R58, R33, 0x2, R46 ;  /* 0x00000002213a7825 */ /* 0x001fe200078e022e */
[----:B------:R-:W-:Y:S02]  /*16d0*/  LOP3.LUT R51, R51, R50, RZ, 0x3c, !PT ;  /* 0x0000003233337212 */ /* 0x000fe400078e3cff */
[----:B------:R-:W-:Y:S02]  /*16e0*/  LOP3.LUT R52, R53, R52, RZ, 0x3c, !PT ;  /* 0x0000003435347212 */ /* 0x000fe400078e3cff */
[----:B------:R-:W-:Y:S02]  /*16f0*/  LOP3.LUT R55, R55, R54, RZ, 0x3c, !PT ;  /* 0x0000003637377212 */ /* 0x000fe400078e3cff */
[----:B------:R-:W-:-:S02]  /*1700*/  LOP3.LUT R53, R53, R52, RZ, 0x3c, !PT ;  /* 0x0000003435357212 */ /* 0x000fc400078e3cff */
[----:B------:R-:W-:-:S04]  /*1710*/  LOP3.LUT R54, R55, R54, RZ, 0x3c, !PT ;  /* 0x0000003637367212 */ /* 0x000fc800078e3cff */
[----:B------:R-:W-:Y:S02]  /*1720*/  LOP3.LUT R55, R55, R54, RZ, 0x3c, !PT ;  /* 0x0000003637377212 */ /* 0x000fe400078e3cff */
[----:B------:R-:W-:Y:S01]  /*1730*/  PRMT R61, RZ, 0x7610, R61 ;  /* 0x00007610ff3d7816 */ /* 0x000fe2000000003d */
[----:B--2---:R0:W-:Y:S02]  /*1740*/  STS.U16 [R5+UR4], R23 ;  /* 0x0000001705007988 */ /* 0x0041e40008000404 */
[----:B0-----:R-:W-:Y:S02]  /*1750*/  PRMT R23, RZ, 0x7610, R23 ;  /* 0x00007610ff177816 */ /* 0x001fe40000000017 */
[----:B---3--:R0:W-:Y:S04]  /*1760*/  STS.U16 [R5+UR4+0x200], R25 ;  /* 0x0002001905007988 */ /* 0x0081e80008000404 */
[----:B------:R1:W2:Y:S01]  /*1770*/  @!P0 LDG.E.U16 R23, desc[UR6][R58.64] ;  /* 0x000000063a178981 */ /* 0x0002a2000c1e1500 */
[----:B0-----:R-:W-:Y:S01]  /*1780*/  PRMT R25, RZ, 0x7610, R25 ;  /* 0x00007610ff197816 */ /* 0x001fe20000000019 */
[----:B-1----:R-:W-:-:S02]  /*1790*/  IMAD.WIDE R58, R33, 0x2, R48 ;  /* 0x00000002213a7825 */ /* 0x002fc400078e0230 */
[----:B----4-:R0:W-:Y:S04]  /*17a0*/  STS.U16 [R5+UR4+0x400], R26 ;  /* 0x0004001a05007988 */ /* 0x0101e80008000404 */
[----:B------:R1:W3:Y:S01]  /*17b0*/  @!P0 LDG.E.U16 R25, desc[UR6][R58.64] ;  /* 0x000000063a198981 */ /* 0x0002e2000c1e1500 */
[----:B0-----:R-:W-:Y:S01]  /*17c0*/  PRMT R26, RZ, 0x7610, R26 ;  /* 0x00007610ff1a7816 */ /* 0x001fe2000000001a */
[C---:B-1----:R-:W-:Y:S02]  /*17d0*/  IMAD.WIDE R58, R33.reuse, 0x2, R50 ;  /* 0x00000002213a7825 */ /* 0x042fe400078e0232 */
[----:B-----5:R0:W-:Y:S04]  /*17e0*/  STS.U16 [R5+UR4+0x600], R24 ;  /* 0x0006001805007988 */ /* 0x0201e80008000404 */
[----:B------:R1:W4:Y:S01]  /*17f0*/  @!P0 LDG.E.U16 R26, desc[UR6][R58.64] ;  /* 0x000000063a1a8981 */ /* 0x000322000c1e1500 */
[----:B0-----:R-:W-:Y:S01]  /*1800*/  PRMT R24, RZ, 0x7610, R24 ;  /* 0x00007610ff187816 */ /* 0x001fe20000000018 */
[----:B-1----:R-:W-:-:S05]  /*1810*/  IMAD.WIDE R58, R33, 0x2, R52 ;  /* 0x00000002213a7825 */ /* 0x002fca00078e0234 */
[----:B------:R0:W5:Y:S02]  /*1820*/  @!P0 LDG.E.U16 R24, desc[UR6][R58.64] ;  /* 0x000000063a188981 */ /* 0x000164000c1e1500 */
[----:B0-----:R-:W-:-:S05]  /*1830*/  IMAD.WIDE R58, R33, 0x2, R54 ;  /* 0x00000002213a7825 */ /* 0x001fca00078e0236 */
[----:B------:R0:W4:Y:S04]  /*1840*/  @!P0 LDG.E.U16 R61, desc[UR6][R58.64] ;  /* 0x000000063a3d8981 */ /* 0x000128000c1e1500 */
[----:B------:R-:W-:Y:S04]  /*1850*/  STS.U16 [R5+UR4+0x800], R22 ;  /* 0x0008001605007988 */ /* 0x000fe80008000404 */
[----:B------:R-:W-:Y:S04]  /*1860*/  STS.U16 [R5+UR4+0xa00], R16 ;  /* 0x000a001005007988 */ /* 0x000fe80008000404 */
[----:B------:R-:W-:Y:S04]  /*1870*/  STS.U16 [R5+UR4+0xe00], R17 ;  /* 0x000e001105007988 */ /* 0x000fe80008000404 */
[----:B------:R-:W-:Y:S04]  /*1880*/  STS.U16 [R5+UR4+0xc00], R18 ;  /* 0x000c001205007988 */ /* 0x000fe80008000404 */
[----:B------:R-:W-:Y:S04]  /*1890*/  STS.U16 [R5+UR4+0x1000], R19 ;  /* 0x0010001305007988 */ /* 0x000fe80008000404 */
[----:B------:R-:W-:Y:S01]  /*18a0*/  STS.U16 [R5+UR4+0x1400], R21 ;  /* 0x0014001505007988 */ /* 0x000fe20008000404 */
[----:B------:R-:W-:-:S05]  /*18b0*/  VIADD R35, R35, 0xffffffff ;  /* 0xffffffff23237836 */ /* 0x000fca0000000000 */
[----:B------:R-:W-:Y:S01]  /*18c0*/  ISETP.NE.U32.AND P0, PT, R35, RZ, PT ;  /* 0x000000ff2300720c */ /* 0x000fe20003f05070 */
[----:B------:R-:W-:Y:S01]  /*18d0*/  IMAD.WIDE R44, R34, 0x2, R44 ;  /* 0x00000002222c7825 */ /* 0x000fe200078e022c */
[----:B------:R-:W-:-:S03]  /*18e0*/  UIADD3 UR5, UPT, UPT, UR5, -0x40, URZ ;  /* 0xffffffc005057890 */ /* 0x000fc6000fffe0ff */
[----:B------:R-:W-:-:S04]  /*18f0*/  IMAD.WIDE R42, R34, 0x2, R42 ;  /* 0x00000002222a7825 */ /* 0x000fc800078e022a */
[----:B0-----:R-:W-:Y:S02]  /*1900*/  IMAD.MOV.U32 R58, RZ, RZ, R45 ;  /* 0x000000ffff3a7224 */ /* 0x001fe400078e002d */
[----:B------:R-:W-:Y:S01]  /*1910*/  IMAD.WIDE R56, R31, 0x2, R56 ;  /* 0x000000021f387825 */ /* 0x000fe200078e0238 */
[----:B---3--:R-:W-:Y:S04]  /*1920*/  STS.U16 [R5+UR4+0x1800], R25 ;  /* 0x0018001905007988 */ /* 0x008fe80008000404 */
[----:B-----5:R-:W-:Y:S04]  /*1930*/  STS.U16 [R5+UR4+0x1c00], R24 ;  /* 0x001c001805007988 */ /* 0x020fe80008000404 */
[----:B------:R-:W-:Y:S04]  /*1940*/  STS.U16 [R36+UR4+0x1200], R20 ;  /* 0x0012001424007988 */ /* 0x000fe80008000404 */
[----:B--2---:R-:W-:Y:S04]  /*1950*/  STS.U16 [R36+UR4+0x1600], R23 ;  /* 0x0016001724007988 */ /* 0x004fe80008000404 */
[----:B----4-:R-:W-:Y:S04]  /*1960*/  STS.U16 [R36+UR4+0x1a00], R26 ;  /* 0x001a001a24007988 */ /* 0x010fe80008000404 */
[----:B------:R-:W-:Y:S01]  /*1970*/  STS.U16 [R36+UR4+0x1e00], R61 ;  /* 0x001e003d24007988 */ /* 0x000fe20008000404 */
[----:B------:R-:W-:Y:S06]  /*1980*/  BAR.SYNC.DEFER_BLOCKING 0x0 ;  /* 0x0000000000007b1d */ /* 0x000fec0000010000 */
[----:B------:R-:W-:Y:S04]  /*1990*/  LDSM.16.MT88.4 R16, [R7] ;  /* 0x000000000710783b */ /* 0x000fe80000004200 */
[----:B------:R-:W0:Y:S04]  /*19a0*/  LDSM.16.M88.4 R20, [R6+UR4+0x1000] ;  /* 0x001000040614783b */ /* 0x000e280008000200 */
[----:B------:R-:W1:Y:S01]  /*19b0*/  LDSM.16.MT88.4 R24, [R7+0x400] ;  /* 0x000400000718783b */ /* 0x000e620000004200 */
[----:B0-----:R-:W-:Y:S03]  /*19c0*/  HMMA.16816.F32 R16, R16, R20, R12 ;  /* 0x000000141010723c */ /* 0x001fe6000000180c */
[----:B------:R-:W-:-:S15]  /*19d0*/  LDSM.16.MT88.4 R12, [R7+0x800] ;  /* 0x00080000070c783b */ /* 0x000fde0000004200 */
[----:B------:R-:W-:Y:S02]  /*19e0*/  NOP ;  /* 0x0000000000007918 */ /* 0x000fe40000000000 */
[----:B-1----:R-:W-:Y:S01]  /*19f0*/  HMMA.16816.F32 R24, R24, R22, R16 ;  /* 0x000000161818723c */ /* 0x002fe20000001810 */
[----:B------:R-:W0:Y:S04]  /*1a00*/  LDSM.16.M88.4 R16, [R37+UR4+0x1000] ;  /* 0x001000042510783b */ /* 0x000e280008000200 */
[----:B------:R-:W1:-:S15]  /*1a10*/  LDSM.16.MT88.4 R20, [R7+0xc00] ;  /* 0x000c00000714783b */ /* 0x000e5e0000004200 */
[----:B0-----:R-:W-:Y:S01]  /*1a20*/  HMMA.16816.F32 R12, R12, R16, R24 ;  /* 0x000000100c0c723c */ /* 0x001fe20000001818 */
[----:B------:R-:W-:-:S04]  /*1a30*/  IMAD.WIDE R16, R34, 0x2, R52 ;  /* 0x0000000222107825 */ /* 0x000fc800078e0234 */
[----:B------:R-:W-:Y:S02]  /*1a40*/  IMAD.MOV.U32 R53, RZ, RZ, R16 ;  /* 0x000000ffff357224 */ /* 0x000fe400078e0010 */
[----:B------:R-:W-:Y:S02]  /*1a50*/  IMAD.MOV.U32 R52, RZ, RZ, R17 ;  /* 0x000000ffff347224 */ /* 0x000fe400078e0011 */
[----:B------:R-:W-:-:S04]  /*1a60*/  IMAD.WIDE R24, R34, 0x2, R54 ;  /* 0x0000000222187825 */ /* 0x000fc800078e0236 */
[----:B------:R-:W-:-:S04]  /*1a70*/  IMAD.WIDE R16, R34, 0x2, R46 ;  /* 0x0000000222107825 */ /* 0x000fc800078e022e */
[----:B------:R-:W-:Y:S02]  /*1a80*/  IMAD.MOV.U32 R55, RZ, RZ, R24 ;  /* 0x000000ffff377224 */ /* 0x000fe400078e0018 */
[----:B------:R-:W-:Y:S02]  /*1a90*/  IMAD.MOV.U32 R54, RZ, RZ, R25 ;  /* 0x000000ffff367224 */ /* 0x000fe400078e0019 */
[----:B------:R-:W-:Y:S01]  /*1aa0*/  IMAD.WIDE R26, R34, 0x2, R50 ;  /* 0x00000002221a7825 */ /* 0x000fe200078e0232 */
[----:B-1----:R-:W-:Y:S03]  /*1ab0*/  HMMA.16816.F32 R12, R20, R18, R12 ;  /* 0x00000012140c723c */ /* 0x002fe6000000180c */
[----:B------:R-:W-:Y:S02]  /*1ac0*/  IMAD.MOV.U32 R47, RZ, RZ, R16 ;  /* 0x000000ffff2f7224 */ /* 0x000fe400078e0010 */
[----:B------:R-:W-:-:S02]  /*1ad0*/  IMAD.MOV.U32 R46, RZ, RZ, R17 ;  /* 0x000000ffff2e7224 */ /* 0x000fc400078e0011 */
[----:B------:R-:W-:-:S04]  /*1ae0*/  IMAD.WIDE R24, R34, 0x2, R48 ;  /* 0x0000000222187825 */ /* 0x000fc800078e0230 */
[----:B------:R-:W-:-:S04]  /*1af0*/  IMAD.WIDE R16, R34, 0x2, R40 ;  /* 0x0000000222107825 */ /* 0x000fc800078e0228 */
[----:B------:R-:W-:Y:S02]  /*1b00*/  IMAD.MOV.U32 R50, RZ, RZ, R27 ;  /* 0x000000ffff327224 */ /* 0x000fe400078e001b */
[----:B------:R-:W-:Y:S02]  /*1b10*/  IMAD.MOV.U32 R51, RZ, RZ, R26 ;  /* 0x000000ffff337224 */ /* 0x000fe400078e001a */
[----:B------:R-:W-:Y:S02]  /*1b20*/  IMAD.MOV.U32 R49, RZ, RZ, R24 ;  /* 0x000000ffff317224 */ /* 0x000fe400078e0018 */
[----:B------:R-:W-:Y:S02]  /*1b30*/  IMAD.MOV.U32 R48, RZ, RZ, R25 ;  /* 0x000000ffff307224 */ /* 0x000fe400078e0019 */
[----:B------:R-:W-:Y:S02]  /*1b40*/  IMAD.MOV.U32 R27, RZ, RZ, R44 ;  /* 0x000000ffff1b7224 */ /* 0x000fe400078e002c */
[----:B------:R-:W-:-:S02]  /*1b50*/  IMAD.MOV.U32 R41, RZ, RZ, R16 ;  /* 0x000000ffff297224 */ /* 0x000fc400078e0010 */
[----:B------:R-:W-:Y:S01]  /*1b60*/  IMAD.MOV.U32 R40, RZ, RZ, R17 ;  /* 0x000000ffff287224 */ /* 0x000fe200078e0011 */
[----:B------:R-:W-:Y:S06]  /*1b70*/  @P0 BRA `(.L_x_1) ;  /* 0xfffffff400cc0947 */ /* 0x000fec000383ffff */
[----:B------:R-:W-:Y:S02]  /*1b80*/  F2FP.F16.F32.PACK_AB R14, R15, R14 ;  /* 0x0000000e0f0e723e */ /* 0x000fe400000000ff */
[----:B------:R-:W-:-:S07]  /*1b90*/  F2FP.F16.F32.PACK_AB R12, R13, R12 ;  /* 0x0000000c0d0c723e */ /* 0x000fce00000000ff */
.L_x_0:
[----:B------:R-:W0:Y:S01]  /*1ba0*/  S2R R9, SR_TID.X ;  /* 0x0000000000097919 */ /* 0x000e220000002100 */
[----:B------:R-:W1:Y:S01]  /*1bb0*/  S2UR UR5, SR_CgaCtaId ;  /* 0x00000000000579c3 */ /* 0x000e620000008800 */
[----:B------:R-:W-:Y:S01]  /*1bc0*/  LOP3.LUT R3, R3, 0x60, RZ, 0xc0, !PT ;  /* 0x0000006003037812 */ /* 0x000fe200078ec0ff */
[----:B------:R-:W-:-:S06]  /*1bd0*/  IMAD.SHL.U32 R7, R2, 0x40, RZ ;  /* 0x0000004002077824 */ /* 0x000fcc00078e00ff */
[----:B------:R-:W-:Y:S01]  /*1be0*/  BAR.SYNC.DEFER_BLOCKING 0x0 ;  /* 0x0000000000007b1d */ /* 0x000fe20000010000 */
[--C-:B------:R-:W-:Y:S01]  /*1bf0*/  SHF.R.S32.HI R10, RZ, 0x7, R2.reuse ;  /* 0x00000007ff0a7819 */ /* 0x100fe20000011402 */
[----:B------:R-:W-:Y:S01]  /*1c00*/  IMAD.SHL.U32 R6, R2, 0x4, RZ ;  /* 0x0000000402067824 */ /* 0x000fe200078e00ff */
[----:B------:R-:W-:Y:S01]  /*1c10*/  LOP3.LUT R8, R3, 0x1c, R2, 0xf8, !PT ;  /* 0x0000001c03087812 */ /* 0x000fe200078ef802 */
[----:B------:R-:W-:Y:S01]  /*1c20*/  IMAD.IADD R39, R39, 0x1, R4 ;  /* 0x0000000127277824 */ /* 0x000fe200078e0204 */
[----:B------:R-:W-:Y:S01]  /*1c30*/  SHF.R.U32.HI R5, RZ, 0x4, R2 ;  /* 0x00000004ff057819 */ /* 0x000fe20000011602 */
[----:B------:R-:W-:Y:S01]  /*1c40*/  UMOV UR4, 0x400 ;  /* 0x0000040000047882 */ /* 0x000fe20000000000 */
[----:B------:R-:W-:Y:S01]  /*1c50*/  SGXT R3, R10, 0x1 ;  /* 0x000000010a03781a */ /* 0x000fe20000000200 */
[----:B------:R-:W2:Y:S01]  /*1c60*/  LDCU.128 UR8, c[0x0][0x390] ;  /* 0x00007200ff0877ac */ /* 0x000ea20008000c00 */
[----:B------:R-:W-:Y:S02]  /*1c70*/  LOP3.LUT R7, R7, 0x600, RZ, 0xc0, !PT ;  /* 0x0000060007077812 */ /* 0x000fe400078ec0ff */
[----:B------:R-:W-:Y:S01]  /*1c80*/  LOP3.LUT R5, R5, 0x102, R6, 0xc8, !PT ;  /* 0x0000010205057812 */ /* 0x000fe200078ec806 */
[----:B------:R-:W3:Y:S01]  /*1c90*/  LDCU UR12, c[0x0][0x3b8] ;  /* 0x00007700ff0c77ac */ /* 0x000ee20008000800 */
[----:B------:R-:W-:Y:S01]  /*1ca0*/  LOP3.LUT R8, R8, 0x440, R3, 0x78, !PT ;  /* 0x0000044008087812 */ /* 0x000fe200078e7803 */
[----:B------:R-:W-:Y:S01]  /*1cb0*/  IMAD R38, R38, 0x4, R7 ;  /* 0x0000000426267824 */ /* 0x000fe200078e0207 */
[----:B------:R-:W-:-:S02]  /*1cc0*/  SHF.R.U32.HI R7, RZ, 0x5, R2 ;  /* 0x00000005ff077819 */ /* 0x000fc40000011602 */
[----:B------:R-:W-:Y:S02]  /*1cd0*/  LOP3.LUT R5, R5, R8, RZ, 0xfc, !PT ;  /* 0x0000000805057212 */ /* 0x000fe400078efcff */
[----:B------:R-:W-:Y:S01]  /*1ce0*/  PRMT R8, R14, 0x7632, R8 ;  /* 0x000076320e087816 */ /* 0x000fe20000000008 */
[----:B-1----:R-:W-:Y:S01]  /*1cf0*/  ULEA UR4, UR5, UR4, 0x18 ;  /* 0x0000000405047291 */ /* 0x002fe2000f8ec0ff */
[----:B------:R-:W-:Y:S01]  /*1d00*/  LOP3.LUT R6, R5, 0x20, RZ, 0x3c, !PT ;  /* 0x0000002005067812 */ /* 0x000fe200078e3cff */
[----:B------:R-:W1:Y:S01]  /*1d10*/  LDCU UR5, c[0x0][0x3b4] ;  /* 0x00007680ff0577ac */ /* 0x000e620008000800 */
[----:B------:R-:W-:Y:S02]  /*1d20*/  SGXT.U32 R7, R7, 0x3 ;  /* 0x000000030707781a */ /* 0x000fe40000000000 */
[----:B--2---:R-:W-:Y:S02]  /*1d30*/  ISETP.GE.AND P0, PT, R0, UR10, PT ;  /* 0x0000000a00007c0c */ /* 0x004fe4000bf06270 */
[----:B0-----:R-:W-:-:S02]  /*1d40*/  LOP3.LUT R9, R9, 0xc0, RZ, 0xc0, !PT ;  /* 0x000000c009097812 */ /* 0x001fc400078ec0ff */
[----:B------:R-:W-:Y:S01]  /*1d50*/  STS.U16 [R5+UR4], R12 ;  /* 0x0000000c05007988 */ /* 0x000fe20008000404 */
[----:B------:R-:W-:Y:S02]  /*1d60*/  LOP3.LUT R2, R4, 0x8, R7, 0xfe, !PT ;  /* 0x0000000804027812 */ /* 0x000fe400078efe07 */
[----:B------:R-:W-:Y:S02]  /*1d70*/  SHF.R.U32.HI R3, RZ, 0x1, R9 ;  /* 0x00000001ff037819 */ /* 0x000fe40000011609 */
[C---:B------:R-:W-:Y:S01]  /*1d80*/  ISETP.LT.AND P1, PT, R39.reuse, UR11, !P0 ;  /* 0x0000000b27007c0c */ /* 0x040fe2000c721270 */
[----:B---3--:R-:W-:Y:S01]  /*1d90*/  IMAD R39, R39, UR12, RZ ;  /* 0x0000000c27277c24 */ /* 0x008fe2000f8e02ff */
[----:B------:R-:W-:Y:S02]  /*1da0*/  LOP3.LUT R38, R38, R3, RZ, 0x3c, !PT ;  /* 0x0000000326267212 */ /* 0x000fe400078e3cff */
[----:B------:R-:W-:-:S05]  /*1db0*/  PRMT R3, R12, 0x7632, R3 ;  /* 0x000076320c037816 */ /* 0x000fca0000000003 */
[----:B------:R1:W-:Y:S04]  /*1dc0*/  STS.U16 [R5+UR4+0x80], R3 ;  /* 0x0000800305007988 */ /* 0x0003e80008000404 */
[----:B------:R-:W-:Y:S04]  /*1dd0*/  STS.U16 [R6+UR4+0x200], R14 ;  /* 0x0002000e06007988 */ /* 0x000fe80008000404 */
[----:B------:R0:W-:Y:S01]  /*1de0*/  STS.U16 [R6+UR4+0x280], R8 ;  /* 0x0002800806007988 */ /* 0x0001e20008000404 */
[----:B-1----:R-:W-:Y:S01]  /*1df0*/  IMAD R3, R0, UR5, RZ ;  /* 0x0000000500037c24 */ /* 0x002fe2000f8e02ff */
[C---:B------:R-:W-:Y:S01]  /*1e00*/  LOP3.LUT R0, R4.reuse, 0x10, R7, 0xfe, !PT ;  /* 0x0000001004007812 */ /* 0x040fe200078efe07 */
[----:B------:R-:W-:Y:S01]  /*1e10*/  BAR.SYNC.DEFER_BLOCKING 0x0 ;  /* 0x0000000000007b1d */ /* 0x000fe20000010000 */
[----:B------:R-:W-:Y:S01]  /*1e20*/  LOP3.LUT R4, R4, R7, RZ, 0xfc, !PT ;  /* 0x0000000704047212 */ /* 0x000fe200078efcff */
[----:B------:R-:W-:-:S02]  /*1e30*/  IMAD R7, R2, UR12, RZ ;  /* 0x0000000c02077c24 */ /* 0x000fc4000f8e02ff */
[----:B------:R-:W-:Y:S01]  /*1e40*/  IMAD R10, R0, UR12, RZ ;  /* 0x0000000c000a7c24 */ /* 0x000fe2000f8e02ff */
[C---:B------:R-:W-:Y:S01]  /*1e50*/  ISETP.LT.AND P3, PT, R4.reuse, UR11, !P0 ;  /* 0x0000000b04007c0c */ /* 0x040fe2000c761270 */
[----:B------:R-:W-:Y:S01]  /*1e60*/  IMAD R5, R4, UR12, RZ ;  /* 0x0000000c04057c24 */ /* 0x000fe2000f8e02ff */
[----:B0-----:R-:W-:-:S04]  /*1e70*/  LEA R6, P2, R3, UR8, 0x1 ;  /* 0x0000000803067c11 */ /* 0x001fc8000f8408ff */
[----:B------:R-:W-:Y:S02]  /*1e80*/  LEA.HI.X.SX32 R12, R3, UR9, 0x1, P2 ;  /* 0x00000009030c7c11 */ /* 0x000fe400090f0eff */
[----:B------:R-:W-:Y:S02]  /*1e90*/  ISETP.LT.AND P2, PT, R2, UR11, !P0 ;  /* 0x0000000b02007c0c */ /* 0x000fe4000c741270 */
[-C--:B------:R-:W-:Y:S02]  /*1ea0*/  LEA R2, P4, R5, R6.reuse, 0x1 ;  /* 0x0000000605027211 */ /* 0x080fe400078808ff */
[----:B------:R-:W-:Y:S02]  /*1eb0*/  ISETP.LT.AND P0, PT, R0, UR11, !P0 ;  /* 0x0000000b00007c0c */ /* 0x000fe4000c701270 */
[-C--:B------:R-:W-:Y:S02]  /*1ec0*/  LEA R8, P6, R39, R6.reuse, 0x1 ;  /* 0x0000000627087211 */ /* 0x080fe400078c08ff */
[----:B------:R-:W-:-:S02]  /*1ed0*/  LEA R4, P5, R7, R6, 0x1 ;  /* 0x0000000607047211 */ /* 0x000fc400078a08ff */
[----:B------:R-:W-:Y:S01]  /*1ee0*/  LEA.HI.X.SX32 R3, R5, R12, 0x1, P4 ;  /* 0x0000000c05037211 */ /* 0x000fe200020f0eff */
[----:B------:R-:W0:Y:S01]  /*1ef0*/  LDS R11, [R38+UR4] ;  /* 0x00000004260b7984 */ /* 0x000e220008000800 */
[C---:B------:R-:W-:Y:S02]  /*1f00*/  LEA R6, P4, R10.reuse, R6, 0x1 ;  /* 0x000000060a067211 */ /* 0x040fe400078808ff */
[-C--:B------:R-:W-:Y:S01]  /*1f10*/  LEA.HI.X.SX32 R5, R7, R12.reuse, 0x1, P5 ;  /* 0x0000000c07057211 */ /* 0x080fe200028f0eff */
[----:B------:R-:W1:Y:S01]  /*1f20*/  LDS R13, [R38+UR4+0x100] ;  /* 0x00010004260d7984 */ /* 0x000e620008000800 */
[-C--:B------:R-:W-:Y:S02]  /*1f30*/  LEA.HI.X.SX32 R7, R10, R12.reuse, 0x1, P4 ;  /* 0x0000000c0a077211 */ /* 0x080fe400020f0eff */
[----:B------:R-:W-:Y:S02]  /*1f40*/  LEA.HI.X.SX32 R9, R39, R12, 0x1, P6 ;  /* 0x0000000c27097211 */ /* 0x000fe400030f0eff */
[----:B0-----:R-:W-:Y:S01]  /*1f50*/  PRMT R0, R11, 0x7632, R0 ;  /* 0x000076320b007816 */ /* 0x001fe20000000000 */
[----:B------:R0:W-:Y:S04]  /*1f60*/  @P3 STG.E.U16 desc[UR6][R2.64], R11 ;  /* 0x0000000b02003986 */ /* 0x0001e8000c101506 */
[----:B------:R0:W-:Y:S04]  /*1f70*/  @P2 STG.E.U16 desc[UR6][R4.64], R0 ;  /* 0x0000000004002986 */ /* 0x0001e8000c101506 */
[----:B-1----:R0:W-:Y:S01]  /*1f80*/  @P0 STG.E.U16 desc[UR6][R6.64], R13 ;  /* 0x0000000d06000986 */ /* 0x0021e2000c101506 */
[----:B------:R-:W-:Y:S05]  /*1f90*/  @!P1 EXIT ;  /* 0x000000000000994d */ /* 0x000fea0003800000 */
[----:B0-----:R-:W-:-:S05]  /*1fa0*/  PRMT R4, R13, 0x7632, R4 ;  /* 0x000076320d047816 */ /* 0x001fca0000000004 */
[----:B------:R-:W-:Y:S01]  /*1fb0*/  STG.E.U16 desc[UR6][R8.64], R4 ;  /* 0x0000000408007986 */ /* 0x000fe2000c101506 */
[----:B------:R-:W-:Y:S05]  /*1fc0*/  EXIT ;  /* 0x000000000000794d */ /* 0x000fea0003800000 */
.L_x_2:
[----:B------:R-:W-:-:S00]  /*1fd0*/  BRA `(.L_x_2) ;  /* 0xfffffffc00fc7947 */ /* 0x000fc0000383ffff */
[----:B------:R-:W-:-:S00]  /*1fe0*/  NOP ;  /* 0x0000000000007918 */ /* 0x000fc00000000000 */
        /* <DEDUP_REMOVED lines=9> */
.L_x_3:


//--------------------- .nv.shared.matmul_kernel  --------------------------
	.section	.nv.shared.matmul_kernel,"aw",@nobits
	.sectionflags	@""
	.align	16
	.zero		1024


//--------------------- .nv.shared.reserved.0     --------------------------
	.section	.nv.shared.reserved.0,"aw",@nobits
	.weak		__nv_reservedSMEM_offset_0_alias
	.size		__nv_reservedSMEM_offset_0_alias, 0, 64
	.other		__nv_reservedSMEM_offset_0_alias,@"STO_CUDA_RESERVED_SHARED STV_DEFAULT"
__nv_reservedSMEM_offset_0_alias:
	.zero		0
	.zero		64


//--------------------- .nv.constant0.matmul_kernel --------------------------
	.section	.nv.constant0.matmul_kernel,"a",@progbits
	.sectionflags	@""
	.align	4
.nv.constant0.matmul_kernel:
	.zero		976


//--------------------- SYMBOLS --------------------------

	.type		.nv.reservedSmem.offset0,@object
	.size		.nv.reservedSmem.offset0,0x4
	.type		.nv.reservedSmem.cap,@object
	.size		.nv.reservedSmem.cap,0x4
